//
// Generated by NVIDIA NVVM Compiler
//
// Compiler Build ID: CL-36424714
// Cuda compilation tools, release 13.0, V13.0.88
// Based on NVVM 20.0.0
//

.version 9.0
.target sm_100
.address_size 64

	// .globl	reduceSinglePassMultiBlockCG
.global .align 1 .b8 _ZN34_INTERNAL_2e1cdef6_4_k_cu_ceb39c6d4cuda3std3__436_GLOBAL__N__2e1cdef6_4_k_cu_ceb39c6d6ignoreE[1];
.global .align 1 .b8 _ZN34_INTERNAL_2e1cdef6_4_k_cu_ceb39c6d4cuda3std3__45__cpo5beginE[1];
.global .align 1 .b8 _ZN34_INTERNAL_2e1cdef6_4_k_cu_ceb39c6d4cuda3std3__45__cpo3endE[1];
.global .align 1 .b8 _ZN34_INTERNAL_2e1cdef6_4_k_cu_ceb39c6d4cuda3std3__45__cpo6cbeginE[1];
.global .align 1 .b8 _ZN34_INTERNAL_2e1cdef6_4_k_cu_ceb39c6d4cuda3std3__45__cpo4cendE[1];
.global .align 1 .b8 _ZN34_INTERNAL_2e1cdef6_4_k_cu_ceb39c6d4cuda3std3__419piecewise_constructE[1];
.global .align 1 .b8 _ZN34_INTERNAL_2e1cdef6_4_k_cu_ceb39c6d4cuda3std3__48in_placeE[1];
.global .align 1 .b8 _ZN34_INTERNAL_2e1cdef6_4_k_cu_ceb39c6d4cuda3std6ranges3__45__cpo4swapE[1];
.global .align 1 .b8 _ZN34_INTERNAL_2e1cdef6_4_k_cu_ceb39c6d4cuda3std6ranges3__45__cpo9iter_moveE[1];
.global .align 1 .b8 _ZN34_INTERNAL_2e1cdef6_4_k_cu_ceb39c6d4cuda3std6ranges3__45__cpo7advanceE[1];
.extern .shared .align 16 .b8 sdata[];

.visible .entry reduceSinglePassMultiBlockCG(
	.param .u64 .ptr .align 1 reduceSinglePassMultiBlockCG_param_0,
	.param .u64 .ptr .align 1 reduceSinglePassMultiBlockCG_param_1,
	.param .u64 reduceSinglePassMultiBlockCG_param_2
)
{
	.reg .pred 	%p<38>;
	.reg .b32 	%r<140>;
	.reg .b64 	%rd<230>;

	ld.param.u64 	%rd49, [reduceSinglePassMultiBlockCG_param_1];
	ld.param.u64 	%rd48, [reduceSinglePassMultiBlockCG_param_2];
	cvta.to.global.u64 	%rd1, %rd49;
	// begin inline asm
	mov.u32 %r52, %envreg2;
	// end inline asm
	cvt.u64.u32 	%rd50, %r52;
	// begin inline asm
	mov.u32 %r53, %envreg1;
	// end inline asm
	cvt.u64.u32 	%rd51, %r53;
	shl.b64 	%rd52, %rd51, 32;
	or.b64  	%rd2, %rd52, %rd50;
	mov.u32 	%r1, %tid.x;
	mov.u32 	%r2, %tid.y;
	mov.u32 	%r3, %tid.z;
	mov.u32 	%r4, %ntid.x;
	mov.u32 	%r54, %ntid.y;
	mad.lo.s32 	%r55, %r3, %r54, %r2;
	mul.lo.s32 	%r5, %r55, %r4;
	add.s32 	%r56, %r5, %r1;
	shl.b32 	%r57, %r56, 3;
	mov.u32 	%r58, sdata;
	add.s32 	%r6, %r58, %r57;
	mov.b64 	%rd53, 0;
	st.shared.u64 	[%r6], %rd53;
	mov.u32 	%r59, %ctaid.x;
	mov.u32 	%r7, %ctaid.y;
	mov.u32 	%r8, %ctaid.z;
	mov.u32 	%r60, %nctaid.x;
	mov.u32 	%r9, %nctaid.y;
	mul.lo.s32 	%r61, %r8, %r9;
	cvt.u64.u32 	%rd54, %r61;
	cvt.u64.u32 	%rd3, %r60;
	cvt.u64.u32 	%rd55, %r7;
	cvt.u64.u32 	%rd4, %r59;
	add.s64 	%rd56, %rd54, %rd55;
	mad.lo.s64 	%rd57, %rd56, %rd3, %rd4;
	mul.lo.s32 	%r62, %r4, %r54;
	mov.u32 	%r63, %ntid.z;
	mul.lo.s32 	%r64, %r62, %r63;
	cvt.u64.u32 	%rd58, %r64;
	mul.lo.s64 	%rd5, %rd57, %rd58;
	cvt.u64.u32 	%rd6, %r56;
	add.s64 	%rd209, %rd5, %rd6;
	setp.ge.s64 	%p1, %rd209, %rd48;
	@%p1 bra 	$L__BB0_4;
	mov.b64 	%rd208, 0;
$L__BB0_2:
	ld.param.u64 	%rd207, [reduceSinglePassMultiBlockCG_param_0];
	cvta.to.global.u64 	%rd61, %rd207;
	shl.b64 	%rd62, %rd209, 2;
	add.s64 	%rd63, %rd61, %rd62;
	ld.global.s32 	%rd64, [%rd63];
	add.s64 	%rd208, %rd208, %rd64;
	mov.u32 	%r65, %nctaid.z;
	mul.lo.s32 	%r66, %r9, %r65;
	cvt.u64.u32 	%rd65, %r66;
	mul.lo.s64 	%rd66, %rd65, %rd3;
	mov.u32 	%r67, %ntid.y;
	mul.lo.s32 	%r68, %r4, %r67;
	mov.u32 	%r69, %ntid.z;
	mul.lo.s32 	%r70, %r68, %r69;
	cvt.u64.u32 	%rd67, %r70;
	mad.lo.s64 	%rd209, %rd66, %rd67, %rd209;
	setp.lt.s64 	%p2, %rd209, %rd48;
	@%p2 bra 	$L__BB0_2;
	st.shared.u64 	[%r6], %rd208;
$L__BB0_4:
	barrier.sync 	0;
	ld.shared.u64 	%rd68, [%r6];
	// begin inline asm
	mov.b64 {%r71,%r72}, %rd68;
	// end inline asm
	shfl.sync.bfly.b32	%r74|%p3, %r72, 16, 31, -1;
	shfl.sync.bfly.b32	%r73|%p4, %r71, 16, 31, -1;
	// begin inline asm
	mov.b64 %rd69, {%r73,%r74};
	// end inline asm
	add.s64 	%rd70, %rd69, %rd68;
	// begin inline asm
	mov.b64 {%r75,%r76}, %rd70;
	// end inline asm
	shfl.sync.bfly.b32	%r78|%p5, %r76, 8, 31, -1;
	shfl.sync.bfly.b32	%r77|%p6, %r75, 8, 31, -1;
	// begin inline asm
	mov.b64 %rd71, {%r77,%r78};
	// end inline asm
	add.s64 	%rd72, %rd71, %rd70;
	// begin inline asm
	mov.b64 {%r79,%r80}, %rd72;
	// end inline asm
	shfl.sync.bfly.b32	%r82|%p7, %r80, 4, 31, -1;
	shfl.sync.bfly.b32	%r81|%p8, %r79, 4, 31, -1;
	// begin inline asm
	mov.b64 %rd73, {%r81,%r82};
	// end inline asm
	add.s64 	%rd74, %rd73, %rd72;
	// begin inline asm
	mov.b64 {%r83,%r84}, %rd74;
	// end inline asm
	shfl.sync.bfly.b32	%r86|%p9, %r84, 2, 31, -1;
	shfl.sync.bfly.b32	%r85|%p10, %r83, 2, 31, -1;
	// begin inline asm
	mov.b64 %rd75, {%r85,%r86};
	// end inline asm
	add.s64 	%rd76, %rd75, %rd74;
	// begin inline asm
	mov.b64 {%r87,%r88}, %rd76;
	// end inline asm
	shfl.sync.bfly.b32	%r90|%p11, %r88, 1, 31, -1;
	shfl.sync.bfly.b32	%r89|%p12, %r87, 1, 31, -1;
	// begin inline asm
	mov.b64 %rd77, {%r89,%r90};
	// end inline asm
	add.s64 	%rd78, %rd77, %rd76;
	st.shared.u64 	[%r6], %rd78;
	barrier.sync 	0;
	or.b32  	%r10, %r5, %r1;
	setp.ne.s32 	%p13, %r10, 0;
	@%p13 bra 	$L__BB0_18;
	add.s32 	%r92, %r4, -1;
	shr.u32 	%r93, %r92, 5;
	add.s32 	%r11, %r93, 1;
	and.b32  	%r12, %r11, 15;
	setp.lt.u32 	%p14, %r4, 481;
	mov.b64 	%rd218, 0;
	mov.b32 	%r129, 0;
	@%p14 bra 	$L__BB0_8;
	mov.u32 	%r96, sdata;
	add.s32 	%r126, %r96, 2048;
	and.b32  	%r97, %r11, 268435440;
	neg.s32 	%r127, %r97;
	mov.b64 	%rd218, 0;
	mov.b32 	%r129, 0;
$L__BB0_7:
	.pragma "nounroll";
	ld.shared.u64 	%rd82, [%r126+-2048];
	add.s64 	%rd83, %rd82, %rd218;
	ld.shared.u64 	%rd84, [%r126+-1792];
	add.s64 	%rd85, %rd84, %rd83;
	ld.shared.u64 	%rd86, [%r126+-1536];
	add.s64 	%rd87, %rd86, %rd85;
	ld.shared.u64 	%rd88, [%r126+-1280];
	add.s64 	%rd89, %rd88, %rd87;
	ld.shared.u64 	%rd90, [%r126+-1024];
	add.s64 	%rd91, %rd90, %rd89;
	ld.shared.u64 	%rd92, [%r126+-768];
	add.s64 	%rd93, %rd92, %rd91;
	ld.shared.u64 	%rd94, [%r126+-512];
	add.s64 	%rd95, %rd94, %rd93;
	ld.shared.u64 	%rd96, [%r126+-256];
	add.s64 	%rd97, %rd96, %rd95;
	ld.shared.u64 	%rd98, [%r126];
	add.s64 	%rd99, %rd98, %rd97;
	ld.shared.u64 	%rd100, [%r126+256];
	add.s64 	%rd101, %rd100, %rd99;
	ld.shared.u64 	%rd102, [%r126+512];
	add.s64 	%rd103, %rd102, %rd101;
	ld.shared.u64 	%rd104, [%r126+768];
	add.s64 	%rd105, %rd104, %rd103;
	ld.shared.u64 	%rd106, [%r126+1024];
	add.s64 	%rd107, %rd106, %rd105;
	ld.shared.u64 	%rd108, [%r126+1280];
	add.s64 	%rd109, %rd108, %rd107;
	ld.shared.u64 	%rd110, [%r126+1536];
	add.s64 	%rd111, %rd110, %rd109;
	ld.shared.u64 	%rd112, [%r126+1792];
	add.s64 	%rd218, %rd112, %rd111;
	add.s32 	%r129, %r129, 512;
	add.s32 	%r127, %r127, 16;
	add.s32 	%r126, %r126, 4096;
	setp.ne.s32 	%p15, %r127, 0;
	@%p15 bra 	$L__BB0_7;
$L__BB0_8:
	setp.eq.s32 	%p16, %r12, 0;
	@%p16 bra 	$L__BB0_17;
	and.b32  	%r21, %r11, 7;
	setp.lt.u32 	%p17, %r12, 8;
	@%p17 bra 	$L__BB0_11;
	shl.b32 	%r98, %r129, 3;
	mov.u32 	%r99, sdata;
	add.s32 	%r100, %r99, %r98;
	ld.shared.u64 	%rd114, [%r100];
	add.s64 	%rd115, %rd114, %rd218;
	ld.shared.u64 	%rd116, [%r100+256];
	add.s64 	%rd117, %rd116, %rd115;
	ld.shared.u64 	%rd118, [%r100+512];
	add.s64 	%rd119, %rd118, %rd117;
	ld.shared.u64 	%rd120, [%r100+768];
	add.s64 	%rd121, %rd120, %rd119;
	ld.shared.u64 	%rd122, [%r100+1024];
	add.s64 	%rd123, %rd122, %rd121;
	ld.shared.u64 	%rd124, [%r100+1280];
	add.s64 	%rd125, %rd124, %rd123;
	ld.shared.u64 	%rd126, [%r100+1536];
	add.s64 	%rd127, %rd126, %rd125;
	ld.shared.u64 	%rd128, [%r100+1792];
	add.s64 	%rd218, %rd128, %rd127;
	add.s32 	%r129, %r129, 256;
$L__BB0_11:
	setp.eq.s32 	%p18, %r21, 0;
	@%p18 bra 	$L__BB0_17;
	and.b32  	%r24, %r11, 3;
	setp.lt.u32 	%p19, %r21, 4;
	@%p19 bra 	$L__BB0_14;
	shl.b32 	%r101, %r129, 3;
	mov.u32 	%r102, sdata;
	add.s32 	%r103, %r102, %r101;
	ld.shared.u64 	%rd130, [%r103];
	add.s64 	%rd131, %rd130, %rd218;
	ld.shared.u64 	%rd132, [%r103+256];
	add.s64 	%rd133, %rd132, %rd131;
	ld.shared.u64 	%rd134, [%r103+512];
	add.s64 	%rd135, %rd134, %rd133;
	ld.shared.u64 	%rd136, [%r103+768];
	add.s64 	%rd218, %rd136, %rd135;
	add.s32 	%r129, %r129, 128;
$L__BB0_14:
	setp.eq.s32 	%p20, %r24, 0;
	@%p20 bra 	$L__BB0_17;
	shl.b32 	%r104, %r129, 3;
	mov.u32 	%r105, sdata;
	add.s32 	%r133, %r105, %r104;
	neg.s32 	%r132, %r24;
$L__BB0_16:
	.pragma "nounroll";
	ld.shared.u64 	%rd137, [%r133];
	add.s64 	%rd218, %rd137, %rd218;
	add.s32 	%r133, %r133, 256;
	add.s32 	%r132, %r132, 1;
	setp.ne.s32 	%p21, %r132, 0;
	@%p21 bra 	$L__BB0_16;
$L__BB0_17:
	st.shared.u64 	[sdata], %rd218;
$L__BB0_18:
	setp.ne.s32 	%p22, %r10, 0;
	barrier.sync 	0;
	@%p22 bra 	$L__BB0_20;
	ld.shared.u64 	%rd138, [sdata];
	shl.b64 	%rd139, %rd4, 3;
	add.s64 	%rd140, %rd1, %rd139;
	st.global.u64 	[%rd140], %rd138;
$L__BB0_20:
	setp.ne.s64 	%p23, %rd2, 0;
	@%p23 bra 	$L__BB0_22;
	// begin inline asm
	trap;
	// end inline asm
$L__BB0_22:
	barrier.sync 	0;
	add.s32 	%r106, %r1, %r2;
	or.b32  	%r107, %r106, %r3;
	setp.ne.s32 	%p24, %r107, 0;
	@%p24 bra 	$L__BB0_25;
	add.s64 	%rd141, %rd2, 4;
	cvt.u32.u64 	%r110, %rd3;
	cvt.u32.u64 	%r111, %rd4;
	mul.lo.s32 	%r112, %r110, %r9;
	mov.u32 	%r113, %nctaid.z;
	mul.lo.s32 	%r114, %r112, %r113;
	add.s32 	%r115, %r111, %r7;
	neg.s32 	%r116, %r8;
	setp.eq.s32 	%p25, %r115, %r116;
	sub.s32 	%r117, -2147483647, %r114;
	selp.b32 	%r109, %r117, 1, %p25;
	// begin inline asm
	atom.add.release.gpu.u32 %r108,[%rd141],%r109;
	// end inline asm
$L__BB0_24:
	// begin inline asm
	ld.acquire.gpu.u32 %r118,[%rd141];
	// end inline asm
	xor.b32  	%r119, %r118, %r108;
	setp.gt.s32 	%p26, %r119, -1;
	@%p26 bra 	$L__BB0_24;
$L__BB0_25:
	cvt.u32.u64 	%r120, %rd3;
	barrier.sync 	0;
	neg.s64 	%rd144, %rd6;
	setp.ne.s64 	%p27, %rd5, %rd144;
	setp.lt.u32 	%p28, %r120, 2;
	or.pred  	%p29, %p27, %p28;
	@%p29 bra 	$L__BB0_40;
	ld.global.u64 	%rd229, [%rd1];
	add.s32 	%r34, %r120, -1;
	add.s32 	%r123, %r120, -2;
	and.b32  	%r35, %r34, 15;
	setp.lt.u32 	%p30, %r123, 15;
	mov.b32 	%r137, 1;
	@%p30 bra 	$L__BB0_30;
	and.b32  	%r125, %r34, -16;
	neg.s32 	%r135, %r125;
	add.s64 	%rd219, %rd1, 64;
	mov.b32 	%r134, 0;
$L__BB0_28:
	.pragma "nounroll";
	ld.global.u64 	%rd146, [%rd219+-56];
	add.s64 	%rd147, %rd229, %rd146;
	ld.global.u64 	%rd148, [%rd219+-48];
	add.s64 	%rd149, %rd147, %rd148;
	ld.global.u64 	%rd150, [%rd219+-40];
	add.s64 	%rd151, %rd149, %rd150;
	ld.global.u64 	%rd152, [%rd219+-32];
	add.s64 	%rd153, %rd151, %rd152;
	ld.global.u64 	%rd154, [%rd219+-24];
	add.s64 	%rd155, %rd153, %rd154;
	ld.global.u64 	%rd156, [%rd219+-16];
	add.s64 	%rd157, %rd155, %rd156;
	ld.global.u64 	%rd158, [%rd219+-8];
	add.s64 	%rd159, %rd157, %rd158;
	ld.global.u64 	%rd160, [%rd219];
	add.s64 	%rd161, %rd159, %rd160;
	ld.global.u64 	%rd162, [%rd219+8];
	add.s64 	%rd163, %rd161, %rd162;
	ld.global.u64 	%rd164, [%rd219+16];
	add.s64 	%rd165, %rd163, %rd164;
	ld.global.u64 	%rd166, [%rd219+24];
	add.s64 	%rd167, %rd165, %rd166;
	ld.global.u64 	%rd168, [%rd219+32];
	add.s64 	%rd169, %rd167, %rd168;
	ld.global.u64 	%rd170, [%rd219+40];
	add.s64 	%rd171, %rd169, %rd170;
	ld.global.u64 	%rd172, [%rd219+48];
	add.s64 	%rd173, %rd171, %rd172;
	ld.global.u64 	%rd174, [%rd219+56];
	add.s64 	%rd175, %rd173, %rd174;
	ld.global.u64 	%rd176, [%rd219+64];
	add.s64 	%rd229, %rd175, %rd176;
	add.s32 	%r135, %r135, 16;
	add.s32 	%r134, %r134, 16;
	add.s64 	%rd219, %rd219, 128;
	setp.ne.s32 	%p31, %r135, 0;
	@%p31 bra 	$L__BB0_28;
	add.s32 	%r137, %r134, 1;
$L__BB0_30:
	setp.eq.s32 	%p32, %r35, 0;
	@%p32 bra 	$L__BB0_39;
	and.b32  	%r43, %r34, 7;
	setp.lt.u32 	%p33, %r35, 8;
	@%p33 bra 	$L__BB0_33;
	mul.wide.u32 	%rd178, %r137, 8;
	add.s64 	%rd179, %rd1, %rd178;
	ld.global.u64 	%rd180, [%rd179];
	add.s64 	%rd181, %rd229, %rd180;
	ld.global.u64 	%rd182, [%rd179+8];
	add.s64 	%rd183, %rd181, %rd182;
	ld.global.u64 	%rd184, [%rd179+16];
	add.s64 	%rd185, %rd183, %rd184;
	ld.global.u64 	%rd186, [%rd179+24];
	add.s64 	%rd187, %rd185, %rd186;
	ld.global.u64 	%rd188, [%rd179+32];
	add.s64 	%rd189, %rd187, %rd188;
	ld.global.u64 	%rd190, [%rd179+40];
	add.s64 	%rd191, %rd189, %rd190;
	ld.global.u64 	%rd192, [%rd179+48];
	add.s64 	%rd193, %rd191, %rd192;
	ld.global.u64 	%rd194, [%rd179+56];
	add.s64 	%rd229, %rd193, %rd194;
	add.s32 	%r137, %r137, 8;
$L__BB0_33:
	setp.eq.s32 	%p34, %r43, 0;
	@%p34 bra 	$L__BB0_39;
	and.b32  	%r46, %r34, 3;
	setp.lt.u32 	%p35, %r43, 4;
	@%p35 bra 	$L__BB0_36;
	mul.wide.u32 	%rd196, %r137, 8;
	add.s64 	%rd197, %rd1, %rd196;
	ld.global.u64 	%rd198, [%rd197];
	add.s64 	%rd199, %rd229, %rd198;
	ld.global.u64 	%rd200, [%rd197+8];
	add.s64 	%rd201, %rd199, %rd200;
	ld.global.u64 	%rd202, [%rd197+16];
	add.s64 	%rd203, %rd201, %rd202;
	ld.global.u64 	%rd204, [%rd197+24];
	add.s64 	%rd229, %rd203, %rd204;
	add.s32 	%r137, %r137, 4;
$L__BB0_36:
	setp.eq.s32 	%p36, %r46, 0;
	@%p36 bra 	$L__BB0_39;
	mul.wide.u32 	%rd205, %r137, 8;
	add.s64 	%rd227, %rd1, %rd205;
	neg.s32 	%r139, %r46;
$L__BB0_38:
	.pragma "nounroll";
	ld.global.u64 	%rd206, [%rd227];
	add.s64 	%rd229, %rd229, %rd206;
	add.s64 	%rd227, %rd227, 8;
	add.s32 	%r139, %r139, 1;
	setp.ne.s32 	%p37, %r139, 0;
	@%p37 bra 	$L__BB0_38;
$L__BB0_39:
	st.global.u64 	[%rd1], %rd229;
$L__BB0_40:
	ret;

}


// ===== COMPILED SASS (sm_100) =====

	.target	sm_100

	.elftype	@"ET_EXEC"


//--------------------- .note.nv.tkinfo           --------------------------
	.section	.note.nv.tkinfo,"",@"SHT_NOTE"
	.sectionflags	@"SHF_NOTE_NV_TKINFO"
	.tkinfo
        /*0018*/ 	.word	0x00000002
        /*0030*/ 	.string	""
        /*0030*/ 	.string	"ptxas"
        /*0030*/ 	.string	"Cuda compilation tools, release 13.0, V13.0.88"
        /*0030*/ 	.string	"Build cuda_13.0.r13.0/compiler.36424714_0"
        /*0030*/ 	.string	"-arch sm_100 -m 64 "



//--------------------- .note.nv.cuinfo           --------------------------
	.section	.note.nv.cuinfo,"",@"SHT_NOTE"
	.sectionflags	@"SHF_NOTE_NV_CUINFO"
        /*0018*/ 	.short	0x0002
        /*001a*/ 	.short	0x0064
        /*001c*/ 	.short	0x0082
	.zero		2


//--------------------- .nv.info                  --------------------------
	.section	.nv.info,"",@"SHT_CUDA_INFO"
	.align	4


	//----- nvinfo : EIATTR_REGCOUNT
	.align		4
        /*0000*/ 	.byte	0x04, 0x2f
        /*0002*/ 	.short	(.L_11 - .L_10)
	.align		4
.L_10:
        /*0004*/ 	.word	index@(reduceSinglePassMultiBlockCG)
        /*0008*/ 	.word	0x0000001e


	//----- nvinfo : EIATTR_FRAME_SIZE
	.align		4
.L_11:
        /*000c*/ 	.byte	0x04, 0x11
        /*000e*/ 	.short	(.L_13 - .L_12)
	.align		4
.L_12:
        /*0010*/ 	.word	index@(reduceSinglePassMultiBlockCG)
        /*0014*/ 	.word	0x00000000


	//----- nvinfo : EIATTR_MIN_STACK_SIZE
	.align		4
.L_13:
        /*0018*/ 	.byte	0x04, 0x12
        /*001a*/ 	.short	(.L_15 - .L_14)
	.align		4
.L_14:
        /*001c*/ 	.word	index@(reduceSinglePassMultiBlockCG)
        /*0020*/ 	.word	0x00000000
.L_15:


//--------------------- .nv.compat                --------------------------
	.section	.nv.compat,"",@"SHT_CUDA_COMPAT_INFO"
	.align	4
        /*0000*/ 	.byte	0x02, 0x09, 0x00, 0x00, 0x02, 0x02, 0x01, 0x00, 0x02, 0x05, 0x05, 0x00, 0x03, 0x07, 0x01, 0x01
        /*0010*/ 	.byte	0x02, 0x03, 0x00, 0x00, 0x02, 0x06, 0x01, 0x00, 0x04, 0x0b, 0x08, 0x00, 0x09, 0x00, 0x00, 0x00
        /*0020*/ 	.byte	0x00, 0x00, 0x00, 0x00


//--------------------- .nv.info.reduceSinglePassMultiBlockCG --------------------------
	.section	.nv.info.reduceSinglePassMultiBlockCG,"",@"SHT_CUDA_INFO"
	.sectionflags	@""
	.align	4


	//----- nvinfo : EIATTR_CUDA_API_VERSION
	.align		4
        /*0000*/ 	.byte	0x04, 0x37
        /*0002*/ 	.short	(.L_17 - .L_16)
.L_16:
        /*0004*/ 	.word	0x00000082


	//----- nvinfo : EIATTR_KPARAM_INFO
	.align		4
.L_17:
        /*0008*/ 	.byte	0x04, 0x17
        /*000a*/ 	.short	(.L_19 - .L_18)
.L_18:
        /*000c*/ 	.word	0x00000000
        /*0010*/ 	.short	0x0002
        /*0012*/ 	.short	0x0010
        /*0014*/ 	.byte	0x00, 0xf0, 0x21, 0x00


	//----- nvinfo : EIATTR_KPARAM_INFO
	.align		4
.L_19:
        /*0018*/ 	.byte	0x04, 0x17
        /*001a*/ 	.short	(.L_21 - .L_20)
.L_20:
        /*001c*/ 	.word	0x00000000
        /*0020*/ 	.short	0x0001
        /*0022*/ 	.short	0x0008
        /*0024*/ 	.byte	0x00, 0xf5, 0x21, 0x00


	//----- nvinfo : EIATTR_KPARAM_INFO
	.align		4
.L_21:
        /*0028*/ 	.byte	0x04, 0x17
        /*002a*/ 	.short	(.L_23 - .L_22)
.L_22:
        /*002c*/ 	.word	0x00000000
        /*0030*/ 	.short	0x0000
        /*0032*/ 	.short	0x0000
        /*0034*/ 	.byte	0x00, 0xf5, 0x21, 0x00


	//----- nvinfo : EIATTR_SPARSE_MMA_MASK
	.align		4
.L_23:
        /*0038*/ 	.byte	0x03, 0x50
        /*003a*/ 	.short	0x0000


	//----- nvinfo : EIATTR_MAXREG_COUNT
	.align		4
        /*003c*/ 	.byte	0x03, 0x1b
        /*003e*/ 	.short	0x00ff


	//----- nvinfo : EIATTR_NUM_BARRIERS
	.align		4
        /*0040*/ 	.byte	0x02, 0x4c
        /*0042*/ 	.byte	0x01
	.zero		1


	//----- nvinfo : EIATTR_MERCURY_ISA_VERSION
	.align		4
        /*0044*/ 	.byte	0x03, 0x5f
        /*0046*/ 	.short	0x0101


	//----- nvinfo : EIATTR_INT_WARP_WIDE_INSTR_OFFSETS
	.align		4
        /*0048*/ 	.byte	0x04, 0x31
        /*004a*/ 	.short	(.L_25 - .L_24)


	//   ....[0]....
.L_24:
        /*004c*/ 	.word	0x00000e70


	//   ....[1]....
        /*0050*/ 	.word	0x00000fc0


	//----- nvinfo : EIATTR_COOP_GROUP_MASK_REGIDS
	.align		4
.L_25:
        /*0054*/ 	.byte	0x04, 0x29
        /*0056*/ 	.short	(.L_27 - .L_26)


	//   ....[0]....
.L_26:
        /*0058*/ 	.word	0xffffffff


	//   ....[1]....
        /*005c*/ 	.word	0xffffffff


	//   ....[2]....
        /*0060*/ 	.word	0xffffffff


	//   ....[3]....
        /*0064*/ 	.word	0xffffffff


	//   ....[4]....
        /*0068*/ 	.word	0xffffffff


	//   ....[5]....
        /*006c*/ 	.word	0xffffffff


	//   ....[6]....
        /*0070*/ 	.word	0xffffffff


	//   ....[7]....
        /*0074*/ 	.word	0xffffffff


	//   ....[8]....
        /*0078*/ 	.word	0xffffffff


	//   ....[9]....
        /*007c*/ 	.word	0xffffffff


	//   ....[10]....
        /*0080*/ 	.word	0xffffffff


	//   ....[11]....
        /*0084*/ 	.word	0xffffffff


	//   ....[12]....
        /*0088*/ 	.word	0xffffffff


	//   ....[13]....
        /*008c*/ 	.word	0xffffffff


	//   ....[14]....
        /*0090*/ 	.word	0xffffffff


	//----- nvinfo : EIATTR_COOP_GROUP_INSTR_OFFSETS
	.align		4
.L_27:
        /*0094*/ 	.byte	0x04, 0x28
        /*0096*/ 	.short	(.L_29 - .L_28)


	//   ....[0]....
.L_28:
        /*0098*/ 	.word	0x000004f0


	//   ....[1]....
        /*009c*/ 	.word	0x00000520


	//   ....[2]....
        /*00a0*/ 	.word	0x00000530


	//   ....[3]....
        /*00a4*/ 	.word	0x00000560


	//   ....[4]....
        /*00a8*/ 	.word	0x00000570


	//   ....[5]....
        /*00ac*/ 	.word	0x000005a0


	//   ....[6]....
        /*00b0*/ 	.word	0x000005b0


	//   ....[7]....
        /*00b4*/ 	.word	0x000005e0


	//   ....[8]....
        /*00b8*/ 	.word	0x000005f0


	//   ....[9]....
        /*00bc*/ 	.word	0x00000620


	//   ....[10]....
        /*00c0*/ 	.word	0x00000630


	//   ....[11]....
        /*00c4*/ 	.word	0x00000680


	//   ....[12]....
        /*00c8*/ 	.word	0x00000d10


	//   ....[13]....
        /*00cc*/ 	.word	0x00000dc0


	//   ....[14]....
        /*00d0*/ 	.word	0x00001050


	//----- nvinfo : EIATTR_VRC_CTA_INIT_COUNT
	.align		4
.L_29:
        /*00d4*/ 	.byte	0x02, 0x4a
	.zero		1
	.zero		1


	//----- nvinfo : EIATTR_EXIT_INSTR_OFFSETS
	.align		4
        /*00d8*/ 	.byte	0x04, 0x1c
        /*00da*/ 	.short	(.L_31 - .L_30)


	//   ....[0]....
.L_30:
        /*00dc*/ 	.word	0x00001060


	//   ....[1]....
        /*00e0*/ 	.word	0x00001790


	//----- nvinfo : EIATTR_CRS_STACK_SIZE
	.align		4
.L_31:
        /*00e4*/ 	.byte	0x04, 0x1e
        /*00e6*/ 	.short	(.L_33 - .L_32)
.L_32:
        /*00e8*/ 	.word	0x00000000


	//----- nvinfo : EIATTR_CBANK_PARAM_SIZE
	.align		4
.L_33:
        /*00ec*/ 	.byte	0x03, 0x19
        /*00ee*/ 	.short	0x0018


	//----- nvinfo : EIATTR_PARAM_CBANK
	.align		4
        /*00f0*/ 	.byte	0x04, 0x0a
        /*00f2*/ 	.short	(.L_35 - .L_34)
	.align		4
.L_34:
        /*00f4*/ 	.word	index@(.nv.constant0.reduceSinglePassMultiBlockCG)
        /*00f8*/ 	.short	0x0380
        /*00fa*/ 	.short	0x0018


	//----- nvinfo : EIATTR_SW_WAR
	.align		4
.L_35:
        /*00fc*/ 	.byte	0x04, 0x36
        /*00fe*/ 	.short	(.L_37 - .L_36)
.L_36:
        /*0100*/ 	.word	0x00000008
.L_37:


//--------------------- .nv.callgraph             --------------------------
	.section	.nv.callgraph,"",@"SHT_CUDA_CALLGRAPH"
	.align	4
	.sectionentsize	8
	.align		4
        /*0000*/ 	.word	0x00000000
	.align		4
        /*0004*/ 	.word	0xffffffff
	.align		4
        /*0008*/ 	.word	0x00000000
	.align		4
        /*000c*/ 	.word	0xfffffffe
	.align		4
        /*0010*/ 	.word	0x00000000
	.align		4
        /*0014*/ 	.word	0xfffffffd
	.align		4
        /*0018*/ 	.word	0x00000000
	.align		4
        /*001c*/ 	.word	0xfffffffc


//--------------------- .nv.constant4             --------------------------
	.section	.nv.constant4,"a",@progbits
	.align	8
	.align		8
.nv.constant4:
        /*0000*/ 	.dword	_ZN34_INTERNAL_2e1cdef6_4_k_cu_ceb39c6d4cuda3std3__436_GLOBAL__N__2e1cdef6_4_k_cu_ceb39c6d6ignoreE
	.align		8
        /*0008*/ 	.dword	_ZN34_INTERNAL_2e1cdef6_4_k_cu_ceb39c6d4cuda3std3__45__cpo5beginE
	.align		8
        /*0010*/ 	.dword	_ZN34_INTERNAL_2e1cdef6_4_k_cu_ceb39c6d4cuda3std3__45__cpo3endE
	.align		8
        /*0018*/ 	.dword	_ZN34_INTERNAL_2e1cdef6_4_k_cu_ceb39c6d4cuda3std3__45__cpo6cbeginE
	.align		8
        /*0020*/ 	.dword	_ZN34_INTERNAL_2e1cdef6_4_k_cu_ceb39c6d4cuda3std3__45__cpo4cendE
	.align		8
        /*0028*/ 	.dword	_ZN34_INTERNAL_2e1cdef6_4_k_cu_ceb39c6d4cuda3std3__419piecewise_constructE
	.align		8
        /*0030*/ 	.dword	_ZN34_INTERNAL_2e1cdef6_4_k_cu_ceb39c6d4cuda3std3__48in_placeE
	.align		8
        /*0038*/ 	.dword	_ZN34_INTERNAL_2e1cdef6_4_k_cu_ceb39c6d4cuda3std6ranges3__45__cpo4swapE
	.align		8
        /*0040*/ 	.dword	_ZN34_INTERNAL_2e1cdef6_4_k_cu_ceb39c6d4cuda3std6ranges3__45__cpo9iter_moveE
	.align		8
        /*0048*/ 	.dword	_ZN34_INTERNAL_2e1cdef6_4_k_cu_ceb39c6d4cuda3std6ranges3__45__cpo7advanceE


//--------------------- .text.reduceSinglePassMultiBlockCG --------------------------
	.section	.text.reduceSinglePassMultiBlockCG,"ax",@progbits
	.align	128
        .global         reduceSinglePassMultiBlockCG
        .type           reduceSinglePassMultiBlockCG,@function
        .size           reduceSinglePassMultiBlockCG,(.L_x_22 - reduceSinglePassMultiBlockCG)
        .other          reduceSinglePassMultiBlockCG,@"STO_CUDA_ENTRY STV_DEFAULT"
reduceSinglePassMultiBlockCG:
.text.reduceSinglePassMultiBlockCG:
[----:B------:R-:W-:Y:S01]  /*0000*/  LDC R1, c[0x0][0x37c] ;  /* 0x0000df00ff017b82 */ /* 0x000fe20000000800 */
[----:B------:R-:W0:Y:S07]  /*0010*/  S2R R0, SR_TID.Y ;  /* 0x0000000000007919 */ /* 0x000e2e0000002200 */
[----:B------:R-:W1:Y:S01]  /*0020*/  S2UR UR16, SR_CTAID.Z ;  /* 0x00000000001079c3 */ /* 0x000e620000002700 */
[----:B------:R-:W2:Y:S01]  /*0030*/  LDCU UR14, c[0x0][0x360] ;  /* 0x00006c00ff0e77ac */ /* 0x000ea20008000800 */
[----:B------:R-:W-:Y:S01]  /*0040*/  IMAD.MOV.U32 R9, RZ, RZ, RZ ;  /* 0x000000ffff097224 */ /* 0x000fe200078e00ff */
[----:B------:R-:W0:Y:S01]  /*0050*/  S2R R3, SR_TID.Z ;  /* 0x0000000000037919 */ /* 0x000e220000002300 */
[----:B------:R-:W-:Y:S01]  /*0060*/  BSSY.RECONVERGENT B0, `(.L_x_0) ;  /* 0x0000048000007945 */ /* 0x000fe20003800200 */
[----:B------:R-:W2:Y:S01]  /*0070*/  LDCU UR9, c[0x0][0x364] ;  /* 0x00006c80ff0977ac */ /* 0x000ea20008000800 */
[----:B------:R-:W3:Y:S02]  /*0080*/  S2R R8, SR_CTAID.X ;  /* 0x0000000000087919 */ /* 0x000ee40000002500 */
[----:B------:R-:W4:Y:S01]  /*0090*/  S2UR UR15, SR_CTAID.Y ;  /* 0x00000000000f79c3 */ /* 0x000f220000002600 */
[----:B------:R-:W5:Y:S01]  /*00a0*/  LDCU.64 UR18, c[0x0][0x390] ;  /* 0x00007200ff1277ac */ /* 0x000f620008000a00 */
[----:B------:R-:W5:Y:S01]  /*00b0*/  S2R R5, SR_TID.X ;  /* 0x0000000000057919 */ /* 0x000f620000002100 */
[----:B------:R-:W-:Y:S01]  /*00c0*/  UMOV UR4, 0x400 ;  /* 0x0000040000047882 */ /* 0x000fe20000000000 */
[----:B------:R-:W0:Y:S04]  /*00d0*/  LDCU.64 UR10, c[0x0][0x358] ;  /* 0x00006b00ff0a77ac */ /* 0x000e280008000a00 */
[----:B------:R-:W3:Y:S01]  /*00e0*/  LDC R2, c[0x0][0x370] ;  /* 0x0000dc00ff027b82 */ /* 0x000ee20000000800 */
[----:B------:R-:W1:Y:S01]  /*00f0*/  LDCU UR17, c[0x0][0x374] ;  /* 0x00006e80ff1177ac */ /* 0x000e620008000800 */
[----:B------:R-:W4:Y:S06]  /*0100*/  LDCU UR7, c[0x0][0x368] ;  /* 0x00006d00ff0777ac */ /* 0x000f2c0008000800 */
[----:B------:R-:W3:Y:S01]  /*0110*/  S2UR UR5, SR_CgaCtaId ;  /* 0x00000000000579c3 */ /* 0x000ee20000008800 */
[----:B--2---:R-:W-:Y:S01]  /*0120*/  UIMAD UR6, UR14, UR9, URZ ;  /* 0x000000090e0672a4 */ /* 0x004fe2000f8e02ff */
[----:B------:R-:W-:-:S05]  /*0130*/  CS2R.32 R21, SR_CgaSize ;  /* 0x0000000000157805 */ /* 0x000fca0000008a00 */
[----:B------:R-:W-:-:S05]  /*0140*/  IMAD R21, R21, -0xa0, RZ ;  /* 0xffffff6015157824 */ /* 0x000fca00078e02ff */
[----:B------:R-:W-:-:S14]  /*0150*/  R2UR UR12, R21 ;  /* 0x00000000150c72ca */ /* 0x000fdc00000e0000 */
[----:B------:R-:W2:Y:S01]  /*0160*/  LDCU UR12, c[0x0][UR12+0x258] ;  /* 0x00004b000c0c77ac */ /* 0x000ea20008000800 */
[----:B------:R-:W-:-:S05]  /*0170*/  CS2R.32 R21, SR_CgaSize ;  /* 0x0000000000157805 */ /* 0x000fca0000008a00 */
[----:B------:R-:W-:-:S05]  /*0180*/  IMAD R21, R21, -0xa0, RZ ;  /* 0xffffff6015157824 */ /* 0x000fca00078e02ff */
[----:B------:R-:W-:-:S14]  /*0190*/  R2UR UR13, R21 ;  /* 0x00000000150d72ca */ /* 0x000fdc00000e0000 */
[----:B------:R-:W2:Y:S01]  /*01a0*/  LDCU UR13, c[0x0][UR13+0x254] ;  /* 0x00004a800d0d77ac */ /* 0x000ea20008000800 */
[----:B0-----:R-:W-:Y:S01]  /*01b0*/  IMAD R12, R3, UR9, R0 ;  /* 0x00000009030c7c24 */ /* 0x001fe2000f8e0200 */
[----:B-1----:R-:W-:-:S03]  /*01c0*/  UIMAD UR8, UR16, UR17, URZ ;  /* 0x00000011100872a4 */ /* 0x002fc6000f8e02ff */
[----:B------:R-:W-:Y:S01]  /*01d0*/  IMAD R12, R12, UR14, RZ ;  /* 0x0000000e0c0c7c24 */ /* 0x000fe2000f8e02ff */
[----:B----4-:R-:W-:Y:S02]  /*01e0*/  UIADD3 UR8, UP0, UPT, UR8, UR15, URZ ;  /* 0x0000000f08087290 */ /* 0x010fe4000ff1e0ff */
[----:B------:R-:W-:Y:S01]  /*01f0*/  UIMAD UR6, UR6, UR7, URZ ;  /* 0x00000007060672a4 */ /* 0x000fe2000f8e02ff */
[----:B-----5:R-:W-:Y:S01]  /*0200*/  IMAD.IADD R4, R12, 0x1, R5 ;  /* 0x000000010c047824 */ /* 0x020fe200078e0205 */
[----:B------:R-:W-:Y:S02]  /*0210*/  UIADD3.X UR9, UPT, UPT, URZ, URZ, URZ, UP0, !UPT ;  /* 0x000000ffff097290 */ /* 0x000fe400087fe4ff */
[----:B---3--:R-:W-:Y:S01]  /*0220*/  IMAD.WIDE.U32 R10, R2, UR8, R8 ;  /* 0x00000008020a7c25 */ /* 0x008fe2000f8e0008 */
[----:B------:R-:W-:-:S03]  /*0230*/  ULEA UR5, UR5, UR4, 0x18 ;  /* 0x0000000405057291 */ /* 0x000fc6000f8ec0ff */
[----:B------:R-:W-:-:S04]  /*0240*/  IMAD R7, R2, UR9, RZ ;  /* 0x0000000902077c24 */ /* 0x000fc8000f8e02ff */
[----:B------:R-:W-:Y:S01]  /*0250*/  IMAD.IADD R6, R11, 0x1, R7 ;  /* 0x000000010b067824 */ /* 0x000fe200078e0207 */
[----:B------:R-:W-:Y:S01]  /*0260*/  LEA R13, R4, UR5, 0x3 ;  /* 0x00000005040d7c11 */ /* 0x000fe2000f8e18ff */
[----:B------:R-:W-:Y:S01]  /*0270*/  IMAD.WIDE.U32 R10, R10, UR6, RZ ;  /* 0x000000060a0a7c25 */ /* 0x000fe2000f8e00ff */
[----:B------:R-:W0:Y:S03]  /*0280*/  LDCU.64 UR8, c[0x0][0x380] ;  /* 0x00007000ff0877ac */ /* 0x000e260008000a00 */
[----:B------:R-:W-:Y:S01]  /*0290*/  IMAD R7, R6, UR6, RZ ;  /* 0x0000000606077c24 */ /* 0x000fe2000f8e02ff */
[----:B------:R-:W-:Y:S01]  /*02a0*/  IADD3 R20, P1, PT, R4, R10, RZ ;  /* 0x0000000a04147210 */ /* 0x000fe20007f3e0ff */
[----:B------:R1:W-:Y:S02]  /*02b0*/  STS.64 [R13], RZ ;  /* 0x000000ff0d007388 */ /* 0x0003e40000000a00 */
[----:B------:R-:W-:Y:S01]  /*02c0*/  IMAD.IADD R6, R11, 0x1, R7 ;  /* 0x000000010b067824 */ /* 0x000fe200078e0207 */
[----:B------:R-:W-:-:S03]  /*02d0*/  ISETP.GE.U32.AND P0, PT, R20, UR18, PT ;  /* 0x0000001214007c0c */ /* 0x000fc6000bf06070 */
[----:B------:R-:W-:-:S05]  /*02e0*/  IMAD.X R21, RZ, RZ, R6, P1 ;  /* 0x000000ffff157224 */ /* 0x000fca00008e0606 */
[----:B------:R-:W-:-:S13]  /*02f0*/  ISETP.GE.AND.EX P0, PT, R21, UR19, PT, P0 ;  /* 0x0000001315007c0c */ /* 0x000fda000bf06300 */
[----:B012---:R-:W-:Y:S05]  /*0300*/  @P0 BRA `(.L_x_1) ;  /* 0x0000000000740947 */ /* 0x007fea0003800000 */
[----:B------:R-:W-:Y:S01]  /*0310*/  BSSY.RECONVERGENT B1, `(.L_x_2) ;  /* 0x0000019000017945 */ /* 0x000fe20003800200 */
[----:B------:R-:W-:-:S07]  /*0320*/  CS2R R18, SRZ ;  /* 0x0000000000127805 */ /* 0x000fce000001ff00 */
.L_x_3:
[----:B------:R-:W-:-:S04]  /*0330*/  LEA R16, P0, R20, UR8, 0x2 ;  /* 0x0000000814107c11 */ /* 0x000fc8000f8010ff */
[----:B------:R-:W-:-:S05]  /*0340*/  LEA.HI.X R17, R20, UR9, R21, 0x2, P0 ;  /* 0x0000000914117c11 */ /* 0x000fca00080f1415 */
[----:B------:R0:W2:Y:S01]  /*0350*/  LDG.E R7, desc[UR10][R16.64] ;  /* 0x0000000a10077981 */ /* 0x0000a2000c1e1900 */
[----:B------:R-:W1:Y:S01]  /*0360*/  LDCU UR4, c[0x0][0x378] ;  /* 0x00006f00ff0477ac */ /* 0x000e620008000800 */
[----:B------:R-:W3:Y:S01]  /*0370*/  LDCU UR6, c[0x0][0x364] ;  /* 0x00006c80ff0677ac */ /* 0x000ee20008000800 */
[----:B------:R-:W4:Y:S01]  /*0380*/  LDCU UR7, c[0x0][0x368] ;  /* 0x00006d00ff0777ac */ /* 0x000f220008000800 */
[----:B0-----:R-:W-:Y:S02]  /*0390*/  IMAD.MOV.U32 R16, RZ, RZ, R20 ;  /* 0x000000ffff107224 */ /* 0x001fe400078e0014 */
[----:B------:R-:W-:Y:S01]  /*03a0*/  IMAD.MOV.U32 R17, RZ, RZ, R21 ;  /* 0x000000ffff117224 */ /* 0x000fe200078e0015 */
[----:B-1----:R-:W-:Y:S02]  /*03b0*/  UIMAD UR4, UR17, UR4, URZ ;  /* 0x00000004110472a4 */ /* 0x002fe4000f8e02ff */
[----:B---3--:R-:W-:-:S04]  /*03c0*/  UIMAD UR6, UR14, UR6, URZ ;  /* 0x000000060e0672a4 */ /* 0x008fc8000f8e02ff */
[----:B------:R-:W-:Y:S01]  /*03d0*/  IMAD.WIDE.U32 R14, R2, UR4, RZ ;  /* 0x00000004020e7c25 */ /* 0x000fe2000f8e00ff */
[----:B------:R-:W-:Y:S01]  /*03e0*/  UMOV UR4, URZ ;  /* 0x000000ff00047c82 */ /* 0x000fe20008000000 */
[----:B----4-:R-:W-:Y:S02]  /*03f0*/  UIMAD UR6, UR6, UR7, URZ ;  /* 0x00000007060672a4 */ /* 0x010fe4000f8e02ff */
[----:B------:R-:W-:-:S04]  /*0400*/  VIADD R15, R15, UR4 ;  /* 0x000000040f0f7c36 */ /* 0x000fc80008000000 */
[----:B------:R-:W-:-:S04]  /*0410*/  IMAD.WIDE.U32 R16, R14, UR6, R16 ;  /* 0x000000060e107c25 */ /* 0x000fc8000f8e0010 */
[----:B------:R-:W-:Y:S01]  /*0420*/  IMAD R15, R15, UR6, RZ ;  /* 0x000000060f0f7c24 */ /* 0x000fe2000f8e02ff */
[----:B------:R-:W-:Y:S01]  /*0430*/  ISETP.GE.U32.AND P0, PT, R16, UR18, PT ;  /* 0x0000001210007c0c */ /* 0x000fe2000bf06070 */
[----:B------:R-:W-:Y:S02]  /*0440*/  IMAD.MOV.U32 R20, RZ, RZ, R16 ;  /* 0x000000ffff147224 */ /* 0x000fe400078e0010 */
[----:B------:R-:W-:-:S05]  /*0450*/  IMAD.IADD R21, R17, 0x1, R15 ;  /* 0x0000000111157824 */ /* 0x000fca00078e020f */
[----:B------:R-:W-:Y:S02]  /*0460*/  ISETP.GE.AND.EX P0, PT, R21, UR19, PT, P0 ;  /* 0x0000001315007c0c */ /* 0x000fe4000bf06300 */
[----:B--2---:R-:W-:-:S04]  /*0470*/  IADD3 R18, P1, PT, R7, R18, RZ ;  /* 0x0000001207127210 */ /* 0x004fc80007f3e0ff */
[----:B------:R-:W-:-:S07]  /*0480*/  LEA.HI.X.SX32 R19, R7, R19, 0x1, P1 ;  /* 0x0000001307137211 */ /* 0x000fce00008f0eff */
[----:B------:R-:W-:Y:S05]  /*0490*/  @!P0 BRA `(.L_x_3) ;  /* 0xfffffffc00a48947 */ /* 0x000fea000383ffff */
[----:B------:R-:W-:Y:S05]  /*04a0*/  BSYNC.RECONVERGENT B1 ;  /* 0x0000000000017941 */ /* 0x000fea0003800200 */
.L_x_2:
[----:B------:R-:W-:Y:S02]  /*04b0*/  IMAD.MOV.U32 R14, RZ, RZ, R18 ;  /* 0x000000ffff0e7224 */ /* 0x000fe400078e0012 */
[----:B------:R-:W-:-:S05]  /*04c0*/  IMAD.MOV.U32 R15, RZ, RZ, R19 ;  /* 0x000000ffff0f7224 */ /* 0x000fca00078e0013 */
[----:B------:R0:W-:Y:S02]  /*04d0*/  STS.64 [R13], R14 ;  /* 0x0000000e0d007388 */ /* 0x0001e40000000a00 */
.L_x_1:
[----:B------:R-:W-:Y:S05]  /*04e0*/  BSYNC.RECONVERGENT B0 ;  /* 0x0000000000007941 */ /* 0x000fea0003800200 */
.L_x_0:
[----:B------:R-:W-:Y:S06]  /*04f0*/  BAR.SYNC.DEFER_BLOCKING 0x0 ;  /* 0x0000000000007b1d */ /* 0x000fec0000010000 */
[----:B------:R-:W-:Y:S01]  /*0500*/  BSSY.RECONVERGENT B0, `(.L_x_4) ;  /* 0x0000080000007945 */ /* 0x000fe20003800200 */
[----:B0-----:R-:W0:Y:S04]  /*0510*/  LDS.64 R14, [R13] ;  /* 0x000000000d0e7984 */ /* 0x001e280000000a00 */
[----:B0-----:R-:W0:Y:S04]  /*0520*/  SHFL.BFLY PT, R17, R14, 0x10, 0x1f ;  /* 0x0e001f000e117f89 */ /* 0x001e2800000e0000 */
[----:B------:R-:W1:Y:S01]  /*0530*/  SHFL.BFLY PT, R7, R15, 0x10, 0x1f ;  /* 0x0e001f000f077f89 */ /* 0x000e6200000e0000 */
[----:B0-----:R-:W-:-:S05]  /*0540*/  IADD3 R23, P0, PT, R14, R17, RZ ;  /* 0x000000110e177210 */ /* 0x001fca0007f1e0ff */
[----:B-1----:R-:W-:Y:S01]  /*0550*/  IMAD.X R22, R15, 0x1, R7, P0 ;  /* 0x000000010f167824 */ /* 0x002fe200000e0607 */
[----:B------:R-:W0:Y:S04]  /*0560*/  SHFL.BFLY PT, R16, R23, 0x8, 0x1f ;  /* 0x0d001f0017107f89 */ /* 0x000e2800000e0000 */
        /* <DEDUP_REMOVED lines=15> */
[----:B------:R-:W-:-:S04]  /*0660*/  LOP3.LUT P0, R7, R12, RZ, R5, 0xfa, !PT ;  /* 0x000000ff0c077212 */ /* 0x000fc8000780fa05 */
[----:B------:R0:W-:Y:S01]  /*0670*/  STS.64 [R13], R14 ;  /* 0x0000000e0d007388 */ /* 0x0001e20000000a00 */
[----:B------:R-:W-:Y:S08]  /*0680*/  BAR.SYNC.DEFER_BLOCKING 0x0 ;  /* 0x0000000000007b1d */ /* 0x000ff00000010000 */
[----:B------:R-:W-:Y:S05]  /*0690*/  @P0 BRA `(.L_x_5) ;  /* 0x0000000400980947 */ /* 0x000fea0003800000 */
[----:B------:R-:W-:Y:S01]  /*06a0*/  UISETP.GE.U32.AND UP1, UPT, UR14, 0x1e1, UPT ;  /* 0x000001e10e00788c */ /* 0x000fe2000bf26070 */
[----:B------:R-:W-:Y:S01]  /*06b0*/  IMAD.MOV.U32 R25, RZ, RZ, RZ ;  /* 0x000000ffff197224 */ /* 0x000fe200078e00ff */
[----:B------:R-:W-:Y:S01]  /*06c0*/  UIADD3 UR4, UPT, UPT, UR14, -0x1, URZ ;  /* 0xffffffff0e047890 */ /* 0x000fe2000fffe0ff */
[----:B------:R-:W-:-:S03]  /*06d0*/  IMAD.MOV.U32 R27, RZ, RZ, RZ ;  /* 0x000000ffff1b7224 */ /* 0x000fc600078e00ff */
[----:B------:R-:W-:-:S03]  /*06e0*/  ULEA.HI UR6, UR4, 0x1, URZ, 0x1b ;  /* 0x0000000104067891 */ /* 0x000fc6000f8fd8ff */
[----:B------:R-:W-:Y:S01]  /*06f0*/  UMOV UR4, URZ ;  /* 0x000000ff00047c82 */ /* 0x000fe20008000000 */
[----:B------:R-:W-:-:S04]  /*0700*/  ULOP3.LUT UR8, UR6, 0xf, URZ, 0xc0, !UPT ;  /* 0x0000000f06087892 */ /* 0x000fc8000f8ec0ff */
[----:B------:R-:W-:Y:S01]  /*0710*/  UISETP.NE.AND UP0, UPT, UR8, URZ, UPT ;  /* 0x000000ff0800728c */ /* 0x000fe2000bf05270 */
[----:B------:R-:W-:Y:S10]  /*0720*/  BRA.U !UP1, `(.L_x_6) ;  /* 0x0000000109ac7547 */ /* 0x000ff4000b800000 */
[----:B------:R-:W-:Y:S01]  /*0730*/  ULOP3.LUT UR4, UR6, 0xffffff0, URZ, 0xc0, !UPT ;  /* 0x0ffffff006047892 */ /* 0x000fe2000f8ec0ff */
[----:B------:R-:W-:Y:S01]  /*0740*/  IMAD.MOV.U32 R25, RZ, RZ, RZ ;  /* 0x000000ffff197224 */ /* 0x000fe200078e00ff */
[----:B------:R-:W-:Y:S01]  /*0750*/  UIADD3 UR9, UPT, UPT, UR5, 0x800, URZ ;  /* 0x0000080005097890 */ /* 0x000fe2000fffe0ff */
[----:B------:R-:W-:Y:S01]  /*0760*/  IMAD.MOV.U32 R27, RZ, RZ, RZ ;  /* 0x000000ffff1b7224 */ /* 0x000fe200078e00ff */
[----:B------:R-:W-:-:S03]  /*0770*/  UIADD3 UR7, UPT, UPT, -UR4, URZ, URZ ;  /* 0x000000ff04077290 */ /* 0x000fc6000fffe1ff */
[----:B------:R-:W-:-:S09]  /*0780*/  UMOV UR4, URZ ;  /* 0x000000ff00047c82 */ /* 0x000fd20008000000 */
.L_x_7:
[----:B------:R-:W-:Y:S01]  /*0790*/  LDS.64 R18, [UR9+-0x800] ;  /* 0xfff80009ff127984 */ /* 0x000fe20008000a00 */
[----:B------:R-:W-:Y:S02]  /*07a0*/  UIADD3 UR7, UPT, UPT, UR7, 0x10, URZ ;  /* 0x0000001007077890 */ /* 0x000fe4000fffe0ff */
[----:B------:R-:W-:Y:S01]  /*07b0*/  UIADD3 UR4, UPT, UPT, UR4, 0x200, URZ ;  /* 0x0000020004047890 */ /* 0x000fe2000fffe0ff */
[----:B0-----:R-:W0:Y:S01]  /*07c0*/  LDS.64 R12, [UR9+-0x700] ;  /* 0xfff90009ff0c7984 */ /* 0x001e220008000a00 */
[----:B------:R-:W-:-:S03]  /*07d0*/  UISETP.NE.AND UP1, UPT, UR7, URZ, UPT ;  /* 0x000000ff0700728c */ /* 0x000fc6000bf25270 */
[----:B------:R-:W-:Y:S04]  /*07e0*/  LDS.64 R14, [UR9+-0x600] ;  /* 0xfffa0009ff0e7984 */ /* 0x000fe80008000a00 */
[----:B------:R-:W1:Y:S04]  /*07f0*/  LDS.64 R16, [UR9+-0x500] ;  /* 0xfffb0009ff107984 */ /* 0x000e680008000a00 */
[----:B------:R-:W-:Y:S04]  /*0800*/  LDS.64 R22, [UR9+-0x400] ;  /* 0xfffc0009ff167984 */ /* 0x000fe80008000a00 */
[----:B------:R-:W2:Y:S01]  /*0810*/  LDS.64 R20, [UR9+-0x300] ;  /* 0xfffd0009ff147984 */ /* 0x000ea20008000a00 */
[----:B0-----:R-:W-:-:S04]  /*0820*/  IADD3 R25, P0, P1, R12, R18, R25 ;  /* 0x000000120c197210 */ /* 0x001fc8000791e019 */
[----:B------:R-:W-:Y:S02]  /*0830*/  IADD3.X R27, PT, PT, R13, R19, R27, P0, P1 ;  /* 0x000000130d1b7210 */ /* 0x000fe400007e241b */
[----:B------:R-:W-:Y:S01]  /*0840*/  LDS.64 R18, [UR9+-0x200] ;  /* 0xfffe0009ff127984 */ /* 0x000fe20008000a00 */
[----:B-1----:R-:W-:-:S03]  /*0850*/  IADD3 R25, P0, P1, R16, R14, R25 ;  /* 0x0000000e10197210 */ /* 0x002fc6000791e019 */
[----:B------:R-:W0:Y:S01]  /*0860*/  LDS.64 R12, [UR9+-0x100] ;  /* 0xffff0009ff0c7984 */ /* 0x000e220008000a00 */
[----:B------:R-:W-:-:S03]  /*0870*/  IADD3.X R27, PT, PT, R17, R15, R27, P0, P1 ;  /* 0x0000000f111b7210 */ /* 0x000fc600007e241b */
[----:B------:R-:W-:Y:S01]  /*0880*/  LDS.64 R16, [UR9] ;  /* 0x00000009ff107984 */ /* 0x000fe20008000a00 */
[----:B--2---:R-:W-:-:S03]  /*0890*/  IADD3 R25, P0, P1, R20, R22, R25 ;  /* 0x0000001614197210 */ /* 0x004fc6000791e019 */
[----:B------:R-:W1:Y:S01]  /*08a0*/  LDS.64 R14, [UR9+0x100] ;  /* 0x00010009ff0e7984 */ /* 0x000e620008000a00 */
[----:B------:R-:W-:-:S03]  /*08b0*/  IADD3.X R27, PT, PT, R21, R23, R27, P0, P1 ;  /* 0x00000017151b7210 */ /* 0x000fc600007e241b */
[----:B------:R-:W-:Y:S04]  /*08c0*/  LDS.64 R22, [UR9+0x200] ;  /* 0x00020009ff167984 */ /* 0x000fe80008000a00 */
[----:B------:R-:W2:Y:S01]  /*08d0*/  LDS.64 R20, [UR9+0x300] ;  /* 0x00030009ff147984 */ /* 0x000ea20008000a00 */
[----:B0-----:R-:W-:-:S04]  /*08e0*/  IADD3 R25, P0, P1, R12, R18, R25 ;  /* 0x000000120c197210 */ /* 0x001fc8000791e019 */
[----:B------:R-:W-:Y:S02]  /*08f0*/  IADD3.X R27, PT, PT, R13, R19, R27, P0, P1 ;  /* 0x000000130d1b7210 */ /* 0x000fe400007e241b */
[----:B------:R-:W-:Y:S01]  /*0900*/  LDS.64 R18, [UR9+0x400] ;  /* 0x00040009ff127984 */ /* 0x000fe20008000a00 */
[----:B-1----:R-:W-:-:S03]  /*0910*/  IADD3 R25, P0, P1, R14, R16, R25 ;  /* 0x000000100e197210 */ /* 0x002fc6000791e019 */
[----:B------:R-:W0:Y:S01]  /*0920*/  LDS.64 R12, [UR9+0x500] ;  /* 0x00050009ff0c7984 */ /* 0x000e220008000a00 */
[----:B------:R-:W-:-:S03]  /*0930*/  IADD3.X R27, PT, PT, R15, R17, R27, P0, P1 ;  /* 0x000000110f1b7210 */ /* 0x000fc600007e241b */
[----:B------:R-:W-:Y:S01]  /*0940*/  LDS.64 R16, [UR9+0x600] ;  /* 0x00060009ff107984 */ /* 0x000fe20008000a00 */
[----:B--2---:R-:W-:-:S03]  /*0950*/  IADD3 R25, P0, P1, R20, R22, R25 ;  /* 0x0000001614197210 */ /* 0x004fc6000791e019 */
[----:B------:R-:W1:Y:S01]  /*0960*/  LDS.64 R14, [UR9+0x700] ;  /* 0x00070009ff0e7984 */ /* 0x000e620008000a00 */
[----:B------:R-:W-:Y:S01]  /*0970*/  UIADD3 UR9, UPT, UPT, UR9, 0x1000, URZ ;  /* 0x0000100009097890 */ /* 0x000fe2000fffe0ff */
[----:B------:R-:W-:Y:S02]  /*0980*/  IADD3.X R21, PT, PT, R21, R23, R27, P0, P1 ;  /* 0x0000001715157210 */ /* 0x000fe400007e241b */
[----:B0-----:R-:W-:-:S04]  /*0990*/  IADD3 R25, P2, P3, R12, R18, R25 ;  /* 0x000000120c197210 */ /* 0x001fc80007b5e019 */
[----:B------:R-:W-:Y:S02]  /*09a0*/  IADD3.X R13, PT, PT, R13, R19, R21, P2, P3 ;  /* 0x000000130d0d7210 */ /* 0x000fe400017e6415 */
[----:B-1----:R-:W-:-:S04]  /*09b0*/  IADD3 R25, P0, P1, R14, R16, R25 ;  /* 0x000000100e197210 */ /* 0x002fc8000791e019 */
[----:B------:R-:W-:Y:S01]  /*09c0*/  IADD3.X R27, PT, PT, R15, R17, R13, P0, P1 ;  /* 0x000000110f1b7210 */ /* 0x000fe200007e240d */
[----:B------:R-:W-:Y:S08]  /*09d0*/  BRA.U UP1, `(.L_x_7) ;  /* 0xfffffffd016c7547 */ /* 0x000ff0000b83ffff */
.L_x_6:
[----:B------:R-:W-:Y:S05]  /*09e0*/  BRA.U !UP0, `(.L_x_8) ;  /* 0x0000000108bc7547 */ /* 0x000fea000b800000 */
[----:B------:R-:W-:Y:S02]  /*09f0*/  UISETP.GE.U32.AND UP0, UPT, UR8, 0x8, UPT ;  /* 0x000000080800788c */ /* 0x000fe4000bf06070 */
[----:B------:R-:W-:-:S04]  /*0a00*/  ULOP3.LUT UR7, UR6, 0x7, URZ, 0xc0, !UPT ;  /* 0x0000000706077892 */ /* 0x000fc8000f8ec0ff */
[----:B------:R-:W-:-:S03]  /*0a10*/  UISETP.NE.AND UP1, UPT, UR7, URZ, UPT ;  /* 0x000000ff0700728c */ /* 0x000fc6000bf25270 */
[----:B------:R-:W-:Y:S08]  /*0a20*/  BRA.U !UP0, `(.L_x_9) ;  /* 0x0000000108487547 */ /* 0x000ff0000b800000 */
[----:B------:R-:W-:Y:S02]  /*0a30*/  ULEA UR8, UR4, UR5, 0x3 ;  /* 0x0000000504087291 */ /* 0x000fe4000f8e18ff */
[----:B------:R-:W-:-:S07]  /*0a40*/  UIADD3 UR4, UPT, UPT, UR4, 0x100, URZ ;  /* 0x0000010004047890 */ /* 0x000fce000fffe0ff */
[----:B------:R-:W-:Y:S04]  /*0a50*/  LDS.64 R20, [UR8] ;  /* 0x00000008ff147984 */ /* 0x000fe80008000a00 */
[----:B------:R-:W1:Y:S04]  /*0a60*/  LDS.64 R22, [UR8+0x100] ;  /* 0x00010008ff167984 */ /* 0x000e680008000a00 */
[----:B------:R-:W-:Y:S04]  /*0a70*/  LDS.64 R18, [UR8+0x200] ;  /* 0x00020008ff127984 */ /* 0x000fe80008000a00 */
[----:B------:R-:W2:Y:S04]  /*0a80*/  LDS.64 R16, [UR8+0x300] ;  /* 0x00030008ff107984 */ /* 0x000ea80008000a00 */
[----:B0-----:R-:W-:Y:S04]  /*0a90*/  LDS.64 R14, [UR8+0x400] ;  /* 0x00040008ff0e7984 */ /* 0x001fe80008000a00 */
[----:B------:R-:W0:Y:S01]  /*0aa0*/  LDS.64 R12, [UR8+0x500] ;  /* 0x00050008ff0c7984 */ /* 0x000e220008000a00 */
[----:B-1----:R-:W-:-:S04]  /*0ab0*/  IADD3 R25, P0, P1, R22, R20, R25 ;  /* 0x0000001416197210 */ /* 0x002fc8000791e019 */
[----:B------:R-:W-:Y:S02]  /*0ac0*/  IADD3.X R27, PT, PT, R23, R21, R27, P0, P1 ;  /* 0x00000015171b7210 */ /* 0x000fe400007e241b */
[----:B------:R-:W-:Y:S01]  /*0ad0*/  LDS.64 R20, [UR8+0x600] ;  /* 0x00060008ff147984 */ /* 0x000fe20008000a00 */
[----:B--2---:R-:W-:-:S03]  /*0ae0*/  IADD3 R25, P0, P1, R16, R18, R25 ;  /* 0x0000001210197210 */ /* 0x004fc6000791e019 */
[----:B------:R-:W1:Y:S01]  /*0af0*/  LDS.64 R22, [UR8+0x700] ;  /* 0x00070008ff167984 */ /* 0x000e620008000a00 */
[----:B------:R-:W-:Y:S02]  /*0b00*/  IADD3.X R17, PT, PT, R17, R19, R27, P0, P1 ;  /* 0x0000001311117210 */ /* 0x000fe400007e241b */
[----:B0-----:R-:W-:-:S04]  /*0b10*/  IADD3 R25, P2, P3, R12, R14, R25 ;  /* 0x0000000e0c197210 */ /* 0x001fc80007b5e019 */
[----:B------:R-:W-:Y:S02]  /*0b20*/  IADD3.X R13, PT, PT, R13, R15, R17, P2, P3 ;  /* 0x0000000f0d0d7210 */ /* 0x000fe400017e6411 */
[----:B-1----:R-:W-:-:S04]  /*0b30*/  IADD3 R25, P0, P1, R22, R20, R25 ;  /* 0x0000001416197210 */ /* 0x002fc8000791e019 */
[----:B------:R-:W-:-:S09]  /*0b40*/  IADD3.X R27, PT, PT, R23, R21, R13, P0, P1 ;  /* 0x00000015171b7210 */ /* 0x000fd200007e240d */
.L_x_9:
        /* <DEDUP_REMOVED lines=8> */
[----:B0-----:R-:W0:Y:S04]  /*0bd0*/  LDS.64 R12, [UR7+0x100] ;  /* 0x00010007ff0c7984 */ /* 0x001e280008000a00 */
[----:B------:R-:W-:Y:S04]  /*0be0*/  LDS.64 R14, [UR7+0x200] ;  /* 0x00020007ff0e7984 */ /* 0x000fe80008000a00 */
[----:B------:R-:W1:Y:S01]  /*0bf0*/  LDS.64 R16, [UR7+0x300] ;  /* 0x00030007ff107984 */ /* 0x000e620008000a00 */
[----:B0-----:R-:W-:-:S04]  /*0c00*/  IADD3 R25, P0, P1, R12, R18, R25 ;  /* 0x000000120c197210 */ /* 0x001fc8000791e019 */
[----:B------:R-:W-:Y:S02]  /*0c10*/  IADD3.X R27, PT, PT, R13, R19, R27, P0, P1 ;  /* 0x000000130d1b7210 */ /* 0x000fe400007e241b */
[----:B-1----:R-:W-:-:S04]  /*0c20*/  IADD3 R25, P2, P3, R16, R14, R25 ;  /* 0x0000000e10197210 */ /* 0x002fc80007b5e019 */
[----:B------:R-:W-:-:S09]  /*0c30*/  IADD3.X R27, PT, PT, R17, R15, R27, P2, P3 ;  /* 0x0000000f111b7210 */ /* 0x000fd200017e641b */
.L_x_10:
[----:B------:R-:W-:Y:S05]  /*0c40*/  BRA.U !UP1, `(.L_x_8) ;  /* 0x0000000109247547 */ /* 0x000fea000b800000 */
[----:B------:R-:W-:Y:S02]  /*0c50*/  ULEA UR4, UR4, UR5, 0x3 ;  /* 0x0000000504047291 */ /* 0x000fe4000f8e18ff */
[----:B------:R-:W-:-:S12]  /*0c60*/  UIADD3 UR6, UPT, UPT, -UR6, URZ, URZ ;  /* 0x000000ff06067290 */ /* 0x000fd8000fffe1ff */
.L_x_11:
[----:B0-----:R-:W0:Y:S01]  /*0c70*/  LDS.64 R12, [UR4] ;  /* 0x00000004ff0c7984 */ /* 0x001e220008000a00 */
[----:B------:R-:W-:Y:S02]  /*0c80*/  UIADD3 UR6, UPT, UPT, UR6, 0x1, URZ ;  /* 0x0000000106067890 */ /* 0x000fe4000fffe0ff */
[----:B------:R-:W-:Y:S02]  /*0c90*/  UIADD3 UR4, UPT, UPT, UR4, 0x100, URZ ;  /* 0x0000010004047890 */ /* 0x000fe4000fffe0ff */
[----:B------:R-:W-:Y:S01]  /*0ca0*/  UISETP.NE.AND UP0, UPT, UR6, URZ, UPT ;  /* 0x000000ff0600728c */ /* 0x000fe2000bf05270 */
[----:B0-----:R-:W-:-:S05]  /*0cb0*/  IADD3 R25, P0, PT, R12, R25, RZ ;  /* 0x000000190c197210 */ /* 0x001fca0007f1e0ff */
[----:B------:R-:W-:-:S03]  /*0cc0*/  IMAD.X R27, R13, 0x1, R27, P0 ;  /* 0x000000010d1b7824 */ /* 0x000fc600000e061b */
[----:B------:R-:W-:Y:S05]  /*0cd0*/  BRA.U UP0, `(.L_x_11) ;  /* 0xfffffffd00e47547 */ /* 0x000fea000b83ffff */
.L_x_8:
[----:B------:R-:W-:-:S05]  /*0ce0*/  IMAD.MOV.U32 R26, RZ, RZ, R25 ;  /* 0x000000ffff1a7224 */ /* 0x000fca00078e0019 */
[----:B------:R1:W-:Y:S02]  /*0cf0*/  STS.64 [UR5], R26 ;  /* 0x0000001aff007988 */ /* 0x0003e40008000a05 */
.L_x_5:
[----:B------:R-:W-:Y:S05]  /*0d00*/  BSYNC.RECONVERGENT B0 ;  /* 0x0000000000007941 */ /* 0x000fea0003800200 */
.L_x_4:
[----:B------:R-:W-:Y:S01]  /*0d10*/  BAR.SYNC.DEFER_BLOCKING 0x0 ;  /* 0x0000000000007b1d */ /* 0x000fe20000010000 */
[----:B------:R-:W-:Y:S01]  /*0d20*/  ISETP.NE.AND P0, PT, R7, RZ, PT ;  /* 0x000000ff0700720c */ /* 0x000fe20003f05270 */
[----:B------:R-:W-:-:S04]  /*0d30*/  UISETP.NE.U32.AND UP0, UPT, UR12, URZ, UPT ;  /* 0x000000ff0c00728c */ /* 0x000fc8000bf05070 */
[----:B------:R-:W-:-:S08]  /*0d40*/  UISETP.NE.AND.EX UP0, UPT, UR13, URZ, UPT, UP0 ;  /* 0x000000ff0d00728c */ /* 0x000fd0000bf05300 */
[----:B0-----:R-:W0:Y:S01]  /*0d50*/  @!P0 LDS.64 R12, [UR5] ;  /* 0x00000005ff0c8984 */ /* 0x001e220008000a00 */
[----:B------:R-:W2:Y:S02]  /*0d60*/  @!P0 LDC.64 R14, c[0x0][0x388] ;  /* 0x0000e200ff0e8b82 */ /* 0x000ea40000000a00 */
[----:B--2---:R-:W-:-:S04]  /*0d70*/  @!P0 LEA R14, P1, R8, R14, 0x3 ;  /* 0x0000000e080e8211 */ /* 0x004fc800078218ff */
[----:B------:R-:W-:-:S05]  /*0d80*/  @!P0 LEA.HI.X R15, R8, R15, RZ, 0x3, P1 ;  /* 0x0000000f080f8211 */ /* 0x000fca00008f1cff */
[----:B0-----:R0:W-:Y:S01]  /*0d90*/  @!P0 STG.E.64 desc[UR10][R14.64], R12 ;  /* 0x0000000c0e008986 */ /* 0x0011e2000c101b0a */
[----:B------:R-:W-:Y:S05]  /*0da0*/  BRA.U UP0, `(.L_x_12) ;  /* 0x0000000100047547 */ /* 0x000fea000b800000 */
[----:B------:R-:W-:Y:S05]  /*0db0*/  BPT.TRAP 0x1 ;  /* 0x000000040000795c */ /* 0x000fea0000300000 */
.L_x_12:
[----:B------:R-:W-:Y:S01]  /*0dc0*/  BAR.SYNC.DEFER_BLOCKING 0x0 ;  /* 0x0000000000007b1d */ /* 0x000fe20000010000 */
[----:B------:R-:W-:Y:S01]  /*0dd0*/  IADD3 R7, P2, PT, RZ, -R4, RZ ;  /* 0x80000004ff077210 */ /* 0x000fe20007f5e0ff */
[----:B------:R-:W-:Y:S01]  /*0de0*/  IMAD.IADD R0, R5, 0x1, R0 ;  /* 0x0000000105007824 */ /* 0x000fe200078e0200 */
[----:B------:R-:W-:Y:S02]  /*0df0*/  ISETP.GE.U32.AND P0, PT, R2, 0x2, PT ;  /* 0x000000020200780c */ /* 0x000fe40003f06070 */
[----:B------:R-:W-:Y:S01]  /*0e00*/  ISETP.NE.U32.AND P1, PT, R10, R7, PT ;  /* 0x000000070a00720c */ /* 0x000fe20003f25070 */
[----:B------:R-:W-:Y:S01]  /*0e10*/  IMAD.X R5, RZ, RZ, -0x1, P2 ;  /* 0xffffffffff057424 */ /* 0x000fe200010e06ff */
[----:B------:R-:W-:-:S04]  /*0e20*/  LOP3.LUT P2, RZ, R0, R3, RZ, 0xfc, !PT ;  /* 0x0000000300ff7212 */ /* 0x000fc8000784fcff */
[----:B------:R-:W-:-:S09]  /*0e30*/  ISETP.NE.OR.EX P0, PT, R6, R5, !P0, P1 ;  /* 0x000000050600720c */ /* 0x000fd20004705710 */
[----:B------:R-:W-:Y:S05]  /*0e40*/  @P2 BRA `(.L_x_13) ;  /* 0x00000000007c2947 */ /* 0x000fea0003800000 */
[----:B------:R-:W2:Y:S01]  /*0e50*/  S2R R3, SR_LANEID ;  /* 0x0000000000037919 */ /* 0x000ea20000000000 */
[----:B------:R-:W3:Y:S01]  /*0e60*/  LDC R0, c[0x0][0x378] ;  /* 0x0000de00ff007b82 */ /* 0x000ee20000000800 */
[----:B------:R-:W-:Y:S01]  /*0e70*/  VOTEU.ANY UR4, UPT, PT ;  /* 0x0000000000047886 */ /* 0x000fe200038e0100 */
[----:B------:R-:W-:Y:S01]  /*0e80*/  IMAD.MOV R7, RZ, RZ, -R2 ;  /* 0x000000ffff077224 */ /* 0x000fe200078e0a02 */
[----:B------:R-:W2:Y:S01]  /*0e90*/  FLO.U32 R6, UR4 ;  /* 0x0000000400067d00 */ /* 0x000ea200080e0000 */
[----:B------:R-:W-:Y:S01]  /*0ea0*/  VIADD R8, R8, UR15 ;  /* 0x0000000f08087c36 */ /* 0x000fe20008000000 */
[----:B------:R-:W-:Y:S01]  /*0eb0*/  UPOPC UR5, UR4 ;  /* 0x00000004000572bf */ /* 0x000fe20008000000 */
[----:B------:R-:W-:Y:S02]  /*0ec0*/  IMAD R7, R7, UR17, RZ ;  /* 0x0000001107077c24 */ /* 0x000fe4000f8e02ff */
[----:B------:R-:W-:Y:S02]  /*0ed0*/  IMAD R5, RZ, RZ, -UR16 ;  /* 0x80000010ff057e24 */ /* 0x000fe4000f8e02ff */
[----:B------:R-:W-:-:S03]  /*0ee0*/  IMAD.U32 R4, RZ, RZ, UR12 ;  /* 0x0000000cff047e24 */ /* 0x000fc6000f8e00ff */
[----:B------:R-:W-:Y:S01]  /*0ef0*/  ISETP.NE.AND P1, PT, R8, R5, PT ;  /* 0x000000050800720c */ /* 0x000fe20003f25270 */
[----:B------:R-:W-:Y:S02]  /*0f00*/  IMAD.U32 R5, RZ, RZ, UR13 ;  /* 0x0000000dff057e24 */ /* 0x000fe4000f8e00ff */
[----:B---3--:R-:W-:-:S05]  /*0f10*/  IMAD R0, R0, R7, -0x7fffffff ;  /* 0x8000000100007424 */ /* 0x008fca00078e0207 */
[----:B------:R-:W-:Y:S02]  /*0f20*/  SEL R0, R0, 0x1, !P1 ;  /* 0x0000000100007807 */ /* 0x000fe40004800000 */
[----:B--2---:R-:W-:-:S03]  /*0f30*/  ISETP.EQ.U32.AND P2, PT, R6, R3, PT ;  /* 0x000000030600720c */ /* 0x004fc60003f42070 */
[----:B------:R-:W-:-:S10]  /*0f40*/  IMAD R3, R0, UR5, RZ ;  /* 0x0000000500037c24 */ /* 0x000fd4000f8e02ff */
[----:B------:R-:W-:Y:S06]  /*0f50*/  @P2 MEMBAR.ALL.GPU ;  /* 0x0000000000002992 */ /* 0x000fec000000a000 */
[----:B------:R-:W-:-:S00]  /*0f60*/  @P2 ERRBAR ;  /* 0x00000000000029ab */ /* 0x000fc00000000000 */
[----:B------:R-:W-:Y:S06]  /*0f70*/  @P2 CGAERRBAR ;  /* 0x00000000000025ab */ /* 0x000fec0000000000 */
[----:B------:R-:W2:Y:S01]  /*0f80*/  @P2 ATOM.E.ADD.STRONG.GPU PT, R3, desc[UR10][R4.64+0x4], R3 ;  /* 0x800004030403298a */ /* 0x000ea200081ef10a */
[----:B------:R-:W3:Y:S02]  /*0f90*/  S2R R8, SR_LTMASK ;  /* 0x0000000000087919 */ /* 0x000ee40000003900 */
[----:B---3--:R-:W-:-:S06]  /*0fa0*/  LOP3.LUT R8, R8, UR4, RZ, 0xc0, !PT ;  /* 0x0000000408087c12 */ /* 0x008fcc000f8ec0ff */
[----:B------:R-:W3:Y:S01]  /*0fb0*/  POPC R8, R8 ;  /* 0x0000000800087309 */ /* 0x000ee20000000000 */
[----:B--2---:R-:W3:Y:S02]  /*0fc0*/  SHFL.IDX PT, R7, R3, R6, 0x1f ;  /* 0x00001f0603077589 */ /* 0x004ee400000e0000 */
[----:B---3--:R-:W-:-:S07]  /*0fd0*/  IMAD R0, R0, R8, R7 ;  /* 0x0000000800007224 */ /* 0x008fce00078e0207 */
.L_x_14:
[----:B------:R-:W2:Y:S04]  /*0fe0*/  LD.E.STRONG.GPU R3, desc[UR10][R4.64+0x4] ;  /* 0x0000040a04037980 */ /* 0x000ea8000c10f900 */
[----:B--2---:R-:W-:Y:S01]  /*0ff0*/  CCTL.IVALL ;  /* 0x00000000ff00798f */ /* 0x004fe20002000000 */
[----:B------:R-:W-:Y:S05]  /*1000*/  YIELD ;  /* 0x0000000000007946 */ /* 0x000fea0003800000 */
[----:B------:R-:W-:-:S04]  /*1010*/  LOP3.LUT R3, R3, R0, RZ, 0x3c, !PT ;  /* 0x0000000003037212 */ /* 0x000fc800078e3cff */
[----:B------:R-:W-:-:S13]  /*1020*/  ISETP.GT.AND P1, PT, R3, -0x1, PT ;  /* 0xffffffff0300780c */ /* 0x000fda0003f24270 */
[----:B------:R-:W-:Y:S05]  /*1030*/  @P1 BRA `(.L_x_14) ;  /* 0xfffffffc00e81947 */ /* 0x000fea000383ffff */
.L_x_13:
[----:B------:R-:W-:Y:S05]  /*1040*/  WARPSYNC.ALL ;  /* 0x0000000000007948 */ /* 0x000fea0003800000 */
[----:B------:R-:W-:Y:S06]  /*1050*/  BAR.SYNC.DEFER_BLOCKING 0x0 ;  /* 0x0000000000007b1d */ /* 0x000fec0000010000 */
[----:B------:R-:W-:Y:S05]  /*1060*/  @P0 EXIT ;  /* 0x000000000000094d */ /* 0x000fea0003800000 */
[----:B------:R-:W2:Y:S02]  /*1070*/  LDC.64 R4, c[0x0][0x388] ;  /* 0x0000e200ff047b82 */ /* 0x000ea40000000a00 */
[----:B--2---:R2:W5:Y:S01]  /*1080*/  LDG.E.64 R10, desc[UR10][R4.64] ;  /* 0x0000000a040a7981 */ /* 0x004562000c1e1b00 */
[C---:B------:R-:W-:Y:S02]  /*1090*/  VIADD R0, R2.reuse, 0xfffffffe ;  /* 0xfffffffe02007836 */ /* 0x040fe40000000000 */
[----:B0-----:R-:W-:-:S03]  /*10a0*/  VIADD R14, R2, 0xffffffff ;  /* 0xffffffff020e7836 */ /* 0x001fc60000000000 */
[----:B------:R-:W-:Y:S01]  /*10b0*/  ISETP.GE.U32.AND P0, PT, R0, 0xf, PT ;  /* 0x0000000f0000780c */ /* 0x000fe20003f06070 */
[----:B------:R-:W-:Y:S01]  /*10c0*/  IMAD.MOV.U32 R0, RZ, RZ, 0x1 ;  /* 0x00000001ff007424 */ /* 0x000fe200078e00ff */
[----:B------:R-:W-:-:S11]  /*10d0*/  LOP3.LUT R15, R14, 0xf, RZ, 0xc0, !PT ;  /* 0x0000000f0e0f7812 */ /* 0x000fd600078ec0ff */
[----:B--2---:R-:W-:Y:S05]  /*10e0*/  @!P0 BRA `(.L_x_15) ;  /* 0x0000000000c08947 */ /* 0x004fea0003800000 */
[----:B------:R-:W0:Y:S01]  /*10f0*/  LDCU.64 UR4, c[0x0][0x388] ;  /* 0x00007100ff0477ac */ /* 0x000e220008000a00 */
[----:B------:R-:W-:Y:S01]  /*1100*/  LOP3.LUT R16, R14, 0xfffffff0, RZ, 0xc0, !PT ;  /* 0xfffffff00e107812 */ /* 0x000fe200078ec0ff */
[----:B------:R-:W-:-:S04]  /*1110*/  IMAD.MOV.U32 R0, RZ, RZ, RZ ;  /* 0x000000ffff007224 */ /* 0x000fc800078e00ff */
[----:B------:R-:W-:Y:S01]  /*1120*/  IMAD.MOV R16, RZ, RZ, -R16 ;  /* 0x000000ffff107224 */ /* 0x000fe200078e0a10 */
[----:B0-----:R-:W-:-:S04]  /*1130*/  UIADD3 UR4, UP0, UPT, UR4, 0x40, URZ ;  /* 0x0000004004047890 */ /* 0x001fc8000ff1e0ff */
[----:B------:R-:W-:Y:S02]  /*1140*/  UIADD3.X UR5, UPT, UPT, URZ, UR5, URZ, UP0, !UPT ;  /* 0x00000005ff057290 */ /* 0x000fe400087fe4ff */
[----:B------:R-:W-:-:S04]  /*1150*/  IMAD.U32 R2, RZ, RZ, UR4 ;  /* 0x00000004ff027e24 */ /* 0x000fc8000f8e00ff */
[----:B------:R-:W-:-:S07]  /*1160*/  IMAD.U32 R7, RZ, RZ, UR5 ;  /* 0x00000005ff077e24 */ /* 0x000fce000f8e00ff */
.L_x_16:
[----:B------:R-:W-:-:S05]  /*1170*/  IMAD.MOV.U32 R6, RZ, RZ, R2 ;  /* 0x000000ffff067224 */ /* 0x000fca00078e0002 */
[----:B-1----:R-:W2:Y:S04]  /*1180*/  LDG.E.64 R26, desc[UR10][R6.64+-0x38] ;  /* 0xffffc80a061a7981 */ /* 0x002ea8000c1e1b00 */
[----:B------:R-:W2:Y:S04]  /*1190*/  LDG.E.64 R2, desc[UR10][R6.64+-0x30] ;  /* 0xffffd00a06027981 */ /* 0x000ea8000c1e1b00 */
[----:B------:R-:W3:Y:S04]  /*11a0*/  LDG.E.64 R18, desc[UR10][R6.64+-0x28] ;  /* 0xffffd80a06127981 */ /* 0x000ee8000c1e1b00 */
[----:B------:R-:W3:Y:S04]  /*11b0*/  LDG.E.64 R20, desc[UR10][R6.64+-0x20] ;  /* 0xffffe00a06147981 */ /* 0x000ee8000c1e1b00 */
[----:B------:R-:W4:Y:S04]  /*11c0*/  LDG.E.64 R22, desc[UR10][R6.64+-0x18] ;  /* 0xffffe80a06167981 */ /* 0x000f28000c1e1b00 */
[----:B------:R-:W4:Y:S04]  /*11d0*/  LDG.E.64 R24, desc[UR10][R6.64+-0x10] ;  /* 0xfffff00a06187981 */ /* 0x000f28000c1e1b00 */
[----:B------:R-:W4:Y:S04]  /*11e0*/  LDG.E.64 R8, desc[UR10][R6.64+-0x8] ;  /* 0xfffff80a06087981 */ /* 0x000f28000c1e1b00 */
[----:B------:R-:W4:Y:S01]  /*11f0*/  LDG.E.64 R12, desc[UR10][R6.64] ;  /* 0x0000000a060c7981 */ /* 0x000f22000c1e1b00 */
[----:B--2--5:R-:W-:-:S04]  /*1200*/  IADD3 R17, P0, P1, R2, R10, R26 ;  /* 0x0000000a02117210 */ /* 0x024fc8000791e01a */
[----:B------:R-:W-:Y:S02]  /*1210*/  IADD3.X R27, PT, PT, R3, R11, R27, P0, P1 ;  /* 0x0000000b031b7210 */ /* 0x000fe400007e241b */
[----:B------:R-:W2:Y:S01]  /*1220*/  LDG.E.64 R2, desc[UR10][R6.64+0x28] ;  /* 0x0000280a06027981 */ /* 0x000ea2000c1e1b00 */
[----:B---3--:R-:W-:-:S03]  /*1230*/  IADD3 R17, P0, P1, R20, R17, R18 ;  /* 0x0000001114117210 */ /* 0x008fc6000791e012 */
[----:B------:R-:W3:Y:S01]  /*1240*/  LDG.E.64 R10, desc[UR10][R6.64+0x38] ;  /* 0x0000380a060a7981 */ /* 0x000ee2000c1e1b00 */
[----:B------:R-:W-:-:S03]  /*1250*/  IADD3.X R27, PT, PT, R21, R27, R19, P0, P1 ;  /* 0x0000001b151b7210 */ /* 0x000fc600007e2413 */
[----:B------:R-:W2:Y:S01]  /*1260*/  LDG.E.64 R18, desc[UR10][R6.64+0x8] ;  /* 0x0000080a06127981 */ /* 0x000ea2000c1e1b00 */
[----:B----4-:R-:W-:-:S03]  /*1270*/  IADD3 R17, P0, P1, R24, R17, R22 ;  /* 0x0000001118117210 */ /* 0x010fc6000791e016 */
[----:B------:R-:W2:Y:S01]  /*1280*/  LDG.E.64 R20, desc[UR10][R6.64+0x10] ;  /* 0x0000100a06147981 */ /* 0x000ea2000c1e1b00 */
[----:B------:R-:W-:-:S03]  /*1290*/  IADD3.X R27, PT, PT, R25, R27, R23, P0, P1 ;  /* 0x0000001b191b7210 */ /* 0x000fc600007e2417 */
[----:B------:R-:W4:Y:S04]  /*12a0*/  LDG.E.64 R22, desc[UR10][R6.64+0x18] ;  /* 0x0000180a06167981 */ /* 0x000f28000c1e1b00 */
[----:B------:R-:W4:Y:S01]  /*12b0*/  LDG.E.64 R24, desc[UR10][R6.64+0x20] ;  /* 0x0000200a06187981 */ /* 0x000f22000c1e1b00 */
[----:B------:R-:W-:-:S04]  /*12c0*/  IADD3 R17, P0, P1, R12, R17, R8 ;  /* 0x000000110c117210 */ /* 0x000fc8000791e008 */
[----:B------:R-:W-:Y:S02]  /*12d0*/  IADD3.X R27, PT, PT, R13, R27, R9, P0, P1 ;  /* 0x0000001b0d1b7210 */ /* 0x000fe400007e2409 */
[----:B------:R-:W3:Y:S04]  /*12e0*/  LDG.E.64 R8, desc[UR10][R6.64+0x30] ;  /* 0x0000300a06087981 */ /* 0x000ee8000c1e1b00 */
[----:B------:R-:W3:Y:S01]  /*12f0*/  LDG.E.64 R12, desc[UR10][R6.64+0x40] ;  /* 0x0000400a060c7981 */ /* 0x000ee2000c1e1b00 */
[----:B------:R-:W-:Y:S02]  /*1300*/  VIADD R16, R16, 0x10 ;  /* 0x0000001010107836 */ /* 0x000fe40000000000 */
[----:B------:R-:W-:Y:S01]  /*1310*/  VIADD R0, R0, 0x10 ;  /* 0x0000001000007836 */ /* 0x000fe20000000000 */
[----:B--2---:R-:W-:-:S04]  /*1320*/  IADD3 R17, P0, P1, R20, R17, R18 ;  /* 0x0000001114117210 */ /* 0x004fc8000791e012 */
[----:B------:R-:W-:Y:S02]  /*1330*/  IADD3.X R19, PT, PT, R21, R27, R19, P0, P1 ;  /* 0x0000001b15137210 */ /* 0x000fe400007e2413 */
[----:B----4-:R-:W-:-:S04]  /*1340*/  IADD3 R17, P2, P3, R24, R17, R22 ;  /* 0x0000001118117210 */ /* 0x010fc80007b5e016 */
[----:B------:R-:W-:Y:S02]  /*1350*/  IADD3.X R23, PT, PT, R25, R19, R23, P2, P3 ;  /* 0x0000001319177210 */ /* 0x000fe400017e6417 */
[----:B------:R-:W-:Y:S02]  /*1360*/  ISETP.NE.AND P2, PT, R16, RZ, PT ;  /* 0x000000ff1000720c */ /* 0x000fe40003f45270 */
[----:B---3--:R-:W-:Y:S02]  /*1370*/  IADD3 R17, P1, P0, R8, R17, R2 ;  /* 0x0000001108117210 */ /* 0x008fe4000783e002 */
[----:B------:R-:W-:Y:S02]  /*1380*/  IADD3 R2, P5, PT, R6, 0x80, RZ ;  /* 0x0000008006027810 */ /* 0x000fe40007fbe0ff */
[----:B------:R-:W-:Y:S02]  /*1390*/  IADD3 R10, P3, P4, R12, R17, R10 ;  /* 0x000000110c0a7210 */ /* 0x000fe40007c7e00a */
[----:B------:R-:W-:Y:S01]  /*13a0*/  IADD3.X R3, PT, PT, R9, R23, R3, P1, P0 ;  /* 0x0000001709037210 */ /* 0x000fe20000fe0403 */
[----:B------:R-:W-:-:S03]  /*13b0*/  IMAD.X R7, RZ, RZ, R7, P5 ;  /* 0x000000ffff077224 */ /* 0x000fc600028e0607 */
[----:B------:R-:W-:Y:S01]  /*13c0*/  IADD3.X R11, PT, PT, R13, R3, R11, P3, P4 ;  /* 0x000000030d0b7210 */ /* 0x000fe20001fe840b */
[----:B------:R-:W-:Y:S06]  /*13d0*/  @P2 BRA `(.L_x_16) ;  /* 0xfffffffc00642947 */ /* 0x000fec000383ffff */
[----:B------:R-:W-:-:S07]  /*13e0*/  VIADD R0, R0, 0x1 ;  /* 0x0000000100007836 */ /* 0x000fce0000000000 */
.L_x_15:
[----:B------:R-:W-:-:S13]  /*13f0*/  ISETP.NE.AND P0, PT, R15, RZ, PT ;  /* 0x000000ff0f00720c */ /* 0x000fda0003f05270 */
[----:B------:R-:W-:Y:S05]  /*1400*/  @!P0 BRA `(.L_x_17) ;  /* 0x0000000000dc8947 */ /* 0x000fea0003800000 */
[----:B------:R-:W-:Y:S02]  /*1410*/  ISETP.GE.U32.AND P1, PT, R15, 0x8, PT ;  /* 0x000000080f00780c */ /* 0x000fe40003f26070 */
[----:B-1----:R-:W-:-:S04]  /*1420*/  LOP3.LUT R26, R14, 0x7, RZ, 0xc0, !PT ;  /* 0x000000070e1a7812 */ /* 0x002fc800078ec0ff */
[----:B------:R-:W-:-:S07]  /*1430*/  ISETP.NE.AND P0, PT, R26, RZ, PT ;  /* 0x000000ff1a00720c */ /* 0x000fce0003f05270 */
[----:B------:R-:W-:Y:S06]  /*1440*/  @!P1 BRA `(.L_x_18) ;  /* 0x00000000004c9947 */ /* 0x000fec0003800000 */
[----:B------:R-:W0:Y:S02]  /*1450*/  LDC.64 R24, c[0x0][0x388] ;  /* 0x0000e200ff187b82 */ /* 0x000e240000000a00 */
[----:B0-----:R-:W-:-:S05]  /*1460*/  IMAD.WIDE.U32 R24, R0, 0x8, R24 ;  /* 0x0000000800187825 */ /* 0x001fca00078e0018 */
[----:B------:R-:W2:Y:S04]  /*1470*/  LDG.E.64 R22, desc[UR10][R24.64] ;  /* 0x0000000a18167981 */ /* 0x000ea8000c1e1b00 */
[----:B------:R-:W2:Y:S04]  /*1480*/  LDG.E.64 R20, desc[UR10][R24.64+0x8] ;  /* 0x0000080a18147981 */ /* 0x000ea8000c1e1b00 */
[----:B------:R-:W3:Y:S04]  /*1490*/  LDG.E.64 R16, desc[UR10][R24.64+0x10] ;  /* 0x0000100a18107981 */ /* 0x000ee8000c1e1b00 */
[----:B------:R-:W3:Y:S04]  /*14a0*/  LDG.E.64 R12, desc[UR10][R24.64+0x18] ;  /* 0x0000180a180c7981 */ /* 0x000ee8000c1e1b00 */
[----:B------:R-:W4:Y:S04]  /*14b0*/  LDG.E.64 R2, desc[UR10][R24.64+0x20] ;  /* 0x0000200a18027981 */ /* 0x000f28000c1e1b00 */
[----:B------:R-:W4:Y:S04]  /*14c0*/  LDG.E.64 R8, desc[UR10][R24.64+0x28] ;  /* 0x0000280a18087981 */ /* 0x000f28000c1e1b00 */
[----:B------:R-:W4:Y:S04]  /*14d0*/  LDG.E.64 R6, desc[UR10][R24.64+0x30] ;  /* 0x0000300a18067981 */ /* 0x000f28000c1e1b00 */
[----:B------:R-:W4:Y:S01]  /*14e0*/  LDG.E.64 R18, desc[UR10][R24.64+0x38] ;  /* 0x0000380a18127981 */ /* 0x000f22000c1e1b00 */
[----:B------:R-:W-:Y:S01]  /*14f0*/  VIADD R0, R0, 0x8 ;  /* 0x0000000800007836 */ /* 0x000fe20000000000 */
[----:B--2--5:R-:W-:-:S04]  /*1500*/  IADD3 R15, P3, P4, R20, R10, R22 ;  /* 0x0000000a140f7210 */ /* 0x024fc80007c7e016 */
[----:B------:R-:W-:Y:S02]  /*1510*/  IADD3.X R21, PT, PT, R21, R11, R23, P3, P4 ;  /* 0x0000000b15157210 */ /* 0x000fe40001fe8417 */
[----:B---3--:R-:W-:-:S04]  /*1520*/  IADD3 R15, P1, P2, R12, R15, R16 ;  /* 0x0000000f0c0f7210 */ /* 0x008fc80007a3e010 */
[----:B------:R-:W-:Y:S02]  /*1530*/  IADD3.X R13, PT, PT, R13, R21, R17, P1, P2 ;  /* 0x000000150d0d7210 */ /* 0x000fe40000fe4411 */
[----:B----4-:R-:W-:-:S04]  /*1540*/  IADD3 R11, P4, P3, R8, R15, R2 ;  /* 0x0000000f080b7210 */ /* 0x010fc80007b9e002 */
[----:B------:R-:W-:Y:S02]  /*1550*/  IADD3.X R3, PT, PT, R9, R13, R3, P4, P3 ;  /* 0x0000000d09037210 */ /* 0x000fe400027e6403 */
[----:B------:R-:W-:-:S04]  /*1560*/  IADD3 R10, P1, P2, R18, R11, R6 ;  /* 0x0000000b120a7210 */ /* 0x000fc80007a3e006 */
[----:B------:R-:W-:-:S09]  /*1570*/  IADD3.X R11, PT, PT, R19, R3, R7, P1, P2 ;  /* 0x00000003130b7210 */ /* 0x000fd20000fe4407 */
.L_x_18:
[----:B------:R-:W-:Y:S05]  /*1580*/  @!P0 BRA `(.L_x_17) ;  /* 0x00000000007c8947 */ /* 0x000fea0003800000 */
[----:B------:R-:W-:Y:S02]  /*1590*/  ISETP.GE.U32.AND P0, PT, R26, 0x4, PT ;  /* 0x000000041a00780c */ /* 0x000fe40003f06070 */
[----:B------:R-:W-:-:S04]  /*15a0*/  LOP3.LUT R16, R14, 0x3, RZ, 0xc0, !PT ;  /* 0x000000030e107812 */ /* 0x000fc800078ec0ff */
[----:B------:R-:W-:-:S07]  /*15b0*/  ISETP.NE.AND P1, PT, R16, RZ, PT ;  /* 0x000000ff1000720c */ /* 0x000fce0003f25270 */
[----:B------:R-:W-:Y:S06]  /*15c0*/  @!P0 BRA `(.L_x_19) ;  /* 0x00000000002c8947 */ /* 0x000fec0003800000 */
[----:B------:R-:W0:Y:S02]  /*15d0*/  LDC.64 R2, c[0x0][0x388] ;  /* 0x0000e200ff027b82 */ /* 0x000e240000000a00 */
[----:B0-----:R-:W-:-:S05]  /*15e0*/  IMAD.WIDE.U32 R2, R0, 0x8, R2 ;  /* 0x0000000800027825 */ /* 0x001fca00078e0002 */
[----:B------:R-:W2:Y:S04]  /*15f0*/  LDG.E.64 R6, desc[UR10][R2.64] ;  /* 0x0000000a02067981 */ /* 0x000ea8000c1e1b00 */
[----:B------:R-:W2:Y:S04]  /*1600*/  LDG.E.64 R8, desc[UR10][R2.64+0x8] ;  /* 0x0000080a02087981 */ /* 0x000ea8000c1e1b00 */
[----:B------:R-:W3:Y:S04]  /*1610*/  LDG.E.64 R12, desc[UR10][R2.64+0x10] ;  /* 0x0000100a020c7981 */ /* 0x000ee8000c1e1b00 */
[----:B------:R-:W3:Y:S01]  /*1620*/  LDG.E.64 R14, desc[UR10][R2.64+0x18] ;  /* 0x0000180a020e7981 */ /* 0x000ee2000c1e1b00 */
[----:B------:R-:W-:Y:S01]  /*1630*/  VIADD R0, R0, 0x4 ;  /* 0x0000000400007836 */ /* 0x000fe20000000000 */
[----:B--2--5:R-:W-:-:S04]  /*1640*/  IADD3 R17, P0, P2, R8, R10, R6 ;  /* 0x0000000a08117210 */ /* 0x024fc80007a1e006 */
[----:B------:R-:W-:Y:S02]  /*1650*/  IADD3.X R11, PT, PT, R9, R11, R7, P0, P2 ;  /* 0x0000000b090b7210 */ /* 0x000fe400007e4407 */
[----:B---3--:R-:W-:-:S04]  /*1660*/  IADD3 R10, P3, P4, R14, R17, R12 ;  /* 0x000000110e0a7210 */ /* 0x008fc80007c7e00c */
[----:B------:R-:W-:-:S09]  /*1670*/  IADD3.X R11, PT, PT, R15, R11, R13, P3, P4 ;  /* 0x0000000b0f0b7210 */ /* 0x000fd20001fe840d */
.L_x_19:
[----:B------:R-:W-:Y:S05]  /*1680*/  @!P1 BRA `(.L_x_17) ;  /* 0x00000000003c9947 */ /* 0x000fea0003800000 */
[----:B------:R-:W0:Y:S01]  /*1690*/  LDC.64 R2, c[0x0][0x388] ;  /* 0x0000e200ff027b82 */ /* 0x000e220000000a00 */
[----:B------:R-:W-:Y:S02]  /*16a0*/  IMAD.MOV R16, RZ, RZ, -R16 ;  /* 0x000000ffff107224 */ /* 0x000fe400078e0a10 */
[----:B0-----:R-:W-:-:S04]  /*16b0*/  IMAD.WIDE.U32 R2, R0, 0x8, R2 ;  /* 0x0000000800027825 */ /* 0x001fc800078e0002 */
[----:B------:R-:W-:Y:S02]  /*16c0*/  IMAD.MOV.U32 R0, RZ, RZ, R2 ;  /* 0x000000ffff007224 */ /* 0x000fe400078e0002 */
[----:B------:R-:W-:-:S07]  /*16d0*/  IMAD.MOV.U32 R7, RZ, RZ, R3 ;  /* 0x000000ffff077224 */ /* 0x000fce00078e0003 */
.L_x_20:
[----:B------:R-:W-:Y:S02]  /*16e0*/  IMAD.MOV.U32 R2, RZ, RZ, R0 ;  /* 0x000000ffff027224 */ /* 0x000fe400078e0000 */
[----:B------:R-:W-:-:S06]  /*16f0*/  IMAD.MOV.U32 R3, RZ, RZ, R7 ;  /* 0x000000ffff037224 */ /* 0x000fcc00078e0007 */
[----:B------:R-:W2:Y:S01]  /*1700*/  LDG.E.64 R2, desc[UR10][R2.64] ;  /* 0x0000000a02027981 */ /* 0x000ea2000c1e1b00 */
[----:B------:R-:W-:Y:S01]  /*1710*/  VIADD R16, R16, 0x1 ;  /* 0x0000000110107836 */ /* 0x000fe20000000000 */
[----:B------:R-:W-:-:S04]  /*1720*/  IADD3 R0, P2, PT, R0, 0x8, RZ ;  /* 0x0000000800007810 */ /* 0x000fc80007f5e0ff */
[----:B------:R-:W-:Y:S01]  /*1730*/  ISETP.NE.AND P0, PT, R16, RZ, PT ;  /* 0x000000ff1000720c */ /* 0x000fe20003f05270 */
[----:B------:R-:W-:Y:S01]  /*1740*/  IMAD.X R7, RZ, RZ, R7, P2 ;  /* 0x000000ffff077224 */ /* 0x000fe200010e0607 */
[----:B--2--5:R-:W-:-:S05]  /*1750*/  IADD3 R10, P1, PT, R2, R10, RZ ;  /* 0x0000000a020a7210 */ /* 0x024fca0007f3e0ff */
[----:B------:R-:W-:-:S06]  /*1760*/  IMAD.X R11, R3, 0x1, R11, P1 ;  /* 0x00000001030b7824 */ /* 0x000fcc00008e060b */
[----:B------:R-:W-:Y:S05]  /*1770*/  @P0 BRA `(.L_x_20) ;  /* 0xfffffffc00d80947 */ /* 0x000fea000383ffff */
.L_x_17:
[----:B-----5:R-:W-:Y:S01]  /*1780*/  STG.E.64 desc[UR10][R4.64], R10 ;  /* 0x0000000a04007986 */ /* 0x020fe2000c101b0a */
[----:B------:R-:W-:Y:S05]  /*1790*/  EXIT ;  /* 0x000000000000794d */ /* 0x000fea0003800000 */
.L_x_21:
[----:B------:R-:W-:-:S00]  /*17a0*/  BRA `(.L_x_21) ;  /* 0xfffffffc00fc7947 */ /* 0x000fc0000383ffff */
[----:B------:R-:W-:-:S00]  /*17b0*/  NOP ;  /* 0x0000000000007918 */ /* 0x000fc00000000000 */
        /* <DEDUP_REMOVED lines=12> */
.L_x_22:


//--------------------- .nv.shared.reduceSinglePassMultiBlockCG --------------------------
	.section	.nv.shared.reduceSinglePassMultiBlockCG,"aw",@nobits
	.sectionflags	@""
	.align	16
	.zero		1024


//--------------------- .nv.shared.reserved.0     --------------------------
	.section	.nv.shared.reserved.0,"aw",@nobits
	.weak		__nv_reservedSMEM_offset_0_alias
	.size		__nv_reservedSMEM_offset_0_alias, 0, 64
	.other		__nv_reservedSMEM_offset_0_alias,@"STO_CUDA_RESERVED_SHARED STV_DEFAULT"
__nv_reservedSMEM_offset_0_alias:
	.zero		0
	.zero		64


//--------------------- .nv.global                --------------------------
	.section	.nv.global,"aw",@nobits
.nv.global:
	.type		_ZN34_INTERNAL_2e1cdef6_4_k_cu_ceb39c6d4cuda3std6ranges3__45__cpo9iter_moveE,@object
	.size		_ZN34_INTERNAL_2e1cdef6_4_k_cu_ceb39c6d4cuda3std6ranges3__45__cpo9iter_moveE,(_ZN34_INTERNAL_2e1cdef6_4_k_cu_ceb39c6d4cuda3std3__436_GLOBAL__N__2e1cdef6_4_k_cu_ceb39c6d6ignoreE - _ZN34_INTERNAL_2e1cdef6_4_k_cu_ceb39c6d4cuda3std6ranges3__45__cpo9iter_moveE)
_ZN34_INTERNAL_2e1cdef6_4_k_cu_ceb39c6d4cuda3std6ranges3__45__cpo9iter_moveE:
	.zero		1
	.type		_ZN34_INTERNAL_2e1cdef6_4_k_cu_ceb39c6d4cuda3std3__436_GLOBAL__N__2e1cdef6_4_k_cu_ceb39c6d6ignoreE,@object
	.size		_ZN34_INTERNAL_2e1cdef6_4_k_cu_ceb39c6d4cuda3std3__436_GLOBAL__N__2e1cdef6_4_k_cu_ceb39c6d6ignoreE,(_ZN34_INTERNAL_2e1cdef6_4_k_cu_ceb39c6d4cuda3std3__45__cpo4cendE - _ZN34_INTERNAL_2e1cdef6_4_k_cu_ceb39c6d4cuda3std3__436_GLOBAL__N__2e1cdef6_4_k_cu_ceb39c6d6ignoreE)
_ZN34_INTERNAL_2e1cdef6_4_k_cu_ceb39c6d4cuda3std3__436_GLOBAL__N__2e1cdef6_4_k_cu_ceb39c6d6ignoreE:
	.zero		1
	.type		_ZN34_INTERNAL_2e1cdef6_4_k_cu_ceb39c6d4cuda3std3__45__cpo4cendE,@object
	.size		_ZN34_INTERNAL_2e1cdef6_4_k_cu_ceb39c6d4cuda3std3__45__cpo4cendE,(_ZN34_INTERNAL_2e1cdef6_4_k_cu_ceb39c6d4cuda3std3__45__cpo3endE - _ZN34_INTERNAL_2e1cdef6_4_k_cu_ceb39c6d4cuda3std3__45__cpo4cendE)
_ZN34_INTERNAL_2e1cdef6_4_k_cu_ceb39c6d4cuda3std3__45__cpo4cendE:
	.zero		1
	.type		_ZN34_INTERNAL_2e1cdef6_4_k_cu_ceb39c6d4cuda3std3__45__cpo3endE,@object
	.size		_ZN34_INTERNAL_2e1cdef6_4_k_cu_ceb39c6d4cuda3std3__45__cpo3endE,(_ZN34_INTERNAL_2e1cdef6_4_k_cu_ceb39c6d4cuda3std3__48in_placeE - _ZN34_INTERNAL_2e1cdef6_4_k_cu_ceb39c6d4cuda3std3__45__cpo3endE)
_ZN34_INTERNAL_2e1cdef6_4_k_cu_ceb39c6d4cuda3std3__45__cpo3endE:
	.zero		1
	.type		_ZN34_INTERNAL_2e1cdef6_4_k_cu_ceb39c6d4cuda3std3__48in_placeE,@object
	.size		_ZN34_INTERNAL_2e1cdef6_4_k_cu_ceb39c6d4cuda3std3__48in_placeE,(_ZN34_INTERNAL_2e1cdef6_4_k_cu_ceb39c6d4cuda3std6ranges3__45__cpo7advanceE - _ZN34_INTERNAL_2e1cdef6_4_k_cu_ceb39c6d4cuda3std3__48in_placeE)
_ZN34_INTERNAL_2e1cdef6_4_k_cu_ceb39c6d4cuda3std3__48in_placeE:
	.zero		1
	.type		_ZN34_INTERNAL_2e1cdef6_4_k_cu_ceb39c6d4cuda3std6ranges3__45__cpo7advanceE,@object
	.size		_ZN34_INTERNAL_2e1cdef6_4_k_cu_ceb39c6d4cuda3std6ranges3__45__cpo7advanceE,(_ZN34_INTERNAL_2e1cdef6_4_k_cu_ceb39c6d4cuda3std3__45__cpo5beginE - _ZN34_INTERNAL_2e1cdef6_4_k_cu_ceb39c6d4cuda3std6ranges3__45__cpo7advanceE)
_ZN34_INTERNAL_2e1cdef6_4_k_cu_ceb39c6d4cuda3std6ranges3__45__cpo7advanceE:
	.zero		1
	.type		_ZN34_INTERNAL_2e1cdef6_4_k_cu_ceb39c6d4cuda3std3__45__cpo5beginE,@object
	.size		_ZN34_INTERNAL_2e1cdef6_4_k_cu_ceb39c6d4cuda3std3__45__cpo5beginE,(_ZN34_INTERNAL_2e1cdef6_4_k_cu_ceb39c6d4cuda3std3__419piecewise_constructE - _ZN34_INTERNAL_2e1cdef6_4_k_cu_ceb39c6d4cuda3std3__45__cpo5beginE)
_ZN34_INTERNAL_2e1cdef6_4_k_cu_ceb39c6d4cuda3std3__45__cpo5beginE:
	.zero		1
	.type		_ZN34_INTERNAL_2e1cdef6_4_k_cu_ceb39c6d4cuda3std3__419piecewise_constructE,@object
	.size		_ZN34_INTERNAL_2e1cdef6_4_k_cu_ceb39c6d4cuda3std3__419piecewise_constructE,(_ZN34_INTERNAL_2e1cdef6_4_k_cu_ceb39c6d4cuda3std3__45__cpo6cbeginE - _ZN34_INTERNAL_2e1cdef6_4_k_cu_ceb39c6d4cuda3std3__419piecewise_constructE)
_ZN34_INTERNAL_2e1cdef6_4_k_cu_ceb39c6d4cuda3std3__419piecewise_constructE:
	.zero		1
	.type		_ZN34_INTERNAL_2e1cdef6_4_k_cu_ceb39c6d4cuda3std3__45__cpo6cbeginE,@object
	.size		_ZN34_INTERNAL_2e1cdef6_4_k_cu_ceb39c6d4cuda3std3__45__cpo6cbeginE,(_ZN34_INTERNAL_2e1cdef6_4_k_cu_ceb39c6d4cuda3std6ranges3__45__cpo4swapE - _ZN34_INTERNAL_2e1cdef6_4_k_cu_ceb39c6d4cuda3std3__45__cpo6cbeginE)
_ZN34_INTERNAL_2e1cdef6_4_k_cu_ceb39c6d4cuda3std3__45__cpo6cbeginE:
	.zero		1
	.type		_ZN34_INTERNAL_2e1cdef6_4_k_cu_ceb39c6d4cuda3std6ranges3__45__cpo4swapE,@object
	.size		_ZN34_INTERNAL_2e1cdef6_4_k_cu_ceb39c6d4cuda3std6ranges3__45__cpo4swapE,(.L_7 - _ZN34_INTERNAL_2e1cdef6_4_k_cu_ceb39c6d4cuda3std6ranges3__45__cpo4swapE)
_ZN34_INTERNAL_2e1cdef6_4_k_cu_ceb39c6d4cuda3std6ranges3__45__cpo4swapE:
	.zero		1
.L_7:


//--------------------- .nv.constant0.reduceSinglePassMultiBlockCG --------------------------
	.section	.nv.constant0.reduceSinglePassMultiBlockCG,"a",@progbits
	.sectionflags	@""
	.align	4
.nv.constant0.reduceSinglePassMultiBlockCG:
	.zero		920


//--------------------- SYMBOLS --------------------------

	.type		.nv.reservedSmem.offset0,@object
	.size		.nv.reservedSmem.offset0,0x4
	.type		.nv.reservedSmem.cap,@object
	.size		.nv.reservedSmem.cap,0x4
